//
// Generated by NVIDIA NVVM Compiler
//
// Compiler Build ID: CL-36424714
// Cuda compilation tools, release 13.0, V13.0.88
// Based on NVVM 20.0.0
//

.version 9.0
.target sm_100
.address_size 64

	// .globl	_Z13adamom_kernelIfEvPT_S1_S1_S1_S1_mdddddPKfS3_

.visible .entry _Z13adamom_kernelIfEvPT_S1_S1_S1_S1_mdddddPKfS3_(
	.param .u64 .ptr .align 1 _Z13adamom_kernelIfEvPT_S1_S1_S1_S1_mdddddPKfS3__param_0,
	.param .u64 .ptr .align 1 _Z13adamom_kernelIfEvPT_S1_S1_S1_S1_mdddddPKfS3__param_1,
	.param .u64 .ptr .align 1 _Z13adamom_kernelIfEvPT_S1_S1_S1_S1_mdddddPKfS3__param_2,
	.param .u64 .ptr .align 1 _Z13adamom_kernelIfEvPT_S1_S1_S1_S1_mdddddPKfS3__param_3,
	.param .u64 .ptr .align 1 _Z13adamom_kernelIfEvPT_S1_S1_S1_S1_mdddddPKfS3__param_4,
	.param .u64 _Z13adamom_kernelIfEvPT_S1_S1_S1_S1_mdddddPKfS3__param_5,
	.param .f64 _Z13adamom_kernelIfEvPT_S1_S1_S1_S1_mdddddPKfS3__param_6,
	.param .f64 _Z13adamom_kernelIfEvPT_S1_S1_S1_S1_mdddddPKfS3__param_7,
	.param .f64 _Z13adamom_kernelIfEvPT_S1_S1_S1_S1_mdddddPKfS3__param_8,
	.param .f64 _Z13adamom_kernelIfEvPT_S1_S1_S1_S1_mdddddPKfS3__param_9,
	.param .f64 _Z13adamom_kernelIfEvPT_S1_S1_S1_S1_mdddddPKfS3__param_10,
	.param .u64 .ptr .align 1 _Z13adamom_kernelIfEvPT_S1_S1_S1_S1_mdddddPKfS3__param_11,
	.param .u64 .ptr .align 1 _Z13adamom_kernelIfEvPT_S1_S1_S1_S1_mdddddPKfS3__param_12
)
{
	.reg .pred 	%p<36>;
	.reg .b32 	%r<13>;
	.reg .b32 	%f<131>;
	.reg .b64 	%rd<120>;
	.reg .b64 	%fd<463>;

	ld.param.u64 	%rd69, [_Z13adamom_kernelIfEvPT_S1_S1_S1_S1_mdddddPKfS3__param_0];
	ld.param.u64 	%rd70, [_Z13adamom_kernelIfEvPT_S1_S1_S1_S1_mdddddPKfS3__param_1];
	ld.param.u64 	%rd71, [_Z13adamom_kernelIfEvPT_S1_S1_S1_S1_mdddddPKfS3__param_2];
	ld.param.u64 	%rd72, [_Z13adamom_kernelIfEvPT_S1_S1_S1_S1_mdddddPKfS3__param_3];
	ld.param.u64 	%rd73, [_Z13adamom_kernelIfEvPT_S1_S1_S1_S1_mdddddPKfS3__param_4];
	ld.param.u64 	%rd74, [_Z13adamom_kernelIfEvPT_S1_S1_S1_S1_mdddddPKfS3__param_5];
	ld.param.f64 	%fd223, [_Z13adamom_kernelIfEvPT_S1_S1_S1_S1_mdddddPKfS3__param_6];
	ld.param.f64 	%fd224, [_Z13adamom_kernelIfEvPT_S1_S1_S1_S1_mdddddPKfS3__param_7];
	ld.param.f64 	%fd225, [_Z13adamom_kernelIfEvPT_S1_S1_S1_S1_mdddddPKfS3__param_8];
	ld.param.f64 	%fd226, [_Z13adamom_kernelIfEvPT_S1_S1_S1_S1_mdddddPKfS3__param_9];
	ld.param.f64 	%fd227, [_Z13adamom_kernelIfEvPT_S1_S1_S1_S1_mdddddPKfS3__param_10];
	ld.param.u64 	%rd75, [_Z13adamom_kernelIfEvPT_S1_S1_S1_S1_mdddddPKfS3__param_11];
	ld.param.u64 	%rd76, [_Z13adamom_kernelIfEvPT_S1_S1_S1_S1_mdddddPKfS3__param_12];
	cvta.to.global.u64 	%rd1, %rd75;
	cvta.to.global.u64 	%rd2, %rd70;
	cvta.to.global.u64 	%rd3, %rd73;
	cvta.to.global.u64 	%rd4, %rd72;
	cvta.to.global.u64 	%rd5, %rd71;
	cvta.to.global.u64 	%rd6, %rd69;
	setp.eq.s64 	%p1, %rd76, 0;
	@%p1 bra 	$L__BB0_2;
	cvta.to.global.u64 	%rd77, %rd76;
	ld.global.f32 	%f13, [%rd77];
	setp.eq.f32 	%p2, %f13, 0f3F800000;
	@%p2 bra 	$L__BB0_65;
$L__BB0_2:
	mov.u32 	%r7, %ctaid.x;
	cvt.u64.u32 	%rd78, %r7;
	mul.lo.s64 	%rd7, %rd74, %rd78;
	add.s64 	%rd8, %rd7, %rd74;
	shl.b64 	%rd79, %rd7, 2;
	add.s64 	%rd80, %rd69, %rd79;
	add.s64 	%rd81, %rd70, %rd79;
	add.s64 	%rd82, %rd71, %rd79;
	add.s64 	%rd83, %rd72, %rd79;
	add.s64 	%rd84, %rd73, %rd79;
	or.b64  	%rd85, %rd80, %rd81;
	or.b64  	%rd86, %rd85, %rd82;
	or.b64  	%rd87, %rd86, %rd83;
	and.b64  	%rd88, %rd87, 15;
	and.b64  	%rd89, %rd84, 15;
	and.b64  	%rd90, %rd74, 3;
	or.b64  	%rd91, %rd89, %rd90;
	or.b64  	%rd92, %rd88, %rd91;
	setp.eq.s64 	%p3, %rd92, 0;
	@%p3 bra 	$L__BB0_57;
	setp.eq.s64 	%p4, %rd74, 0;
	@%p4 bra 	$L__BB0_65;
	mov.u32 	%r1, %ntid.x;
	shl.b32 	%r9, %r1, 2;
	cvt.u64.u32 	%rd9, %r9;
	mov.u32 	%r10, %tid.x;
	cvt.u64.u32 	%rd10, %r10;
	setp.eq.s64 	%p5, %rd75, 0;
	mov.f64 	%fd228, 0d3FF0000000000000;
	sub.f64 	%fd1, %fd228, %fd224;
	@%p5 bra 	$L__BB0_31;
	add.s64 	%rd11, %rd7, %rd10;
	cvt.u64.u32 	%rd12, %r1;
	mov.b64 	%rd119, 0;
$L__BB0_6:
	add.s64 	%rd44, %rd119, %rd11;
	setp.ge.u64 	%p6, %rd44, %rd8;
	shl.b64 	%rd94, %rd44, 2;
	add.s64 	%rd45, %rd6, %rd94;
	add.s64 	%rd46, %rd2, %rd94;
	add.s64 	%rd47, %rd5, %rd94;
	add.s64 	%rd48, %rd4, %rd94;
	add.s64 	%rd49, %rd3, %rd94;
	mov.f64 	%fd443, 0d0000000000000000;
	mov.f64 	%fd444, %fd443;
	mov.f64 	%fd445, %fd443;
	mov.f64 	%fd446, %fd443;
	mov.f64 	%fd447, %fd443;
	@%p6 bra 	$L__BB0_8;
	ld.global.f32 	%f14, [%rd45];
	cvt.f64.f32 	%fd443, %f14;
	ld.global.f32 	%f15, [%rd46];
	cvt.f64.f32 	%fd444, %f15;
	ld.global.f32 	%f16, [%rd47];
	cvt.f64.f32 	%fd445, %f16;
	ld.global.f32 	%f17, [%rd48];
	cvt.f64.f32 	%fd446, %f17;
	ld.global.f32 	%f18, [%rd49];
	cvt.f64.f32 	%fd447, %f18;
$L__BB0_8:
	add.s64 	%rd50, %rd44, %rd12;
	setp.ge.u64 	%p7, %rd50, %rd8;
	shl.b64 	%rd95, %rd12, 2;
	add.s64 	%rd51, %rd45, %rd95;
	add.s64 	%rd52, %rd46, %rd95;
	add.s64 	%rd53, %rd47, %rd95;
	add.s64 	%rd54, %rd48, %rd95;
	add.s64 	%rd55, %rd49, %rd95;
	mov.f64 	%fd448, 0d0000000000000000;
	mov.f64 	%fd449, %fd448;
	mov.f64 	%fd450, %fd448;
	mov.f64 	%fd451, %fd448;
	mov.f64 	%fd452, %fd448;
	@%p7 bra 	$L__BB0_10;
	ld.global.f32 	%f19, [%rd51];
	cvt.f64.f32 	%fd448, %f19;
	ld.global.f32 	%f20, [%rd52];
	cvt.f64.f32 	%fd449, %f20;
	ld.global.f32 	%f21, [%rd53];
	cvt.f64.f32 	%fd450, %f21;
	ld.global.f32 	%f22, [%rd54];
	cvt.f64.f32 	%fd451, %f22;
	ld.global.f32 	%f23, [%rd55];
	cvt.f64.f32 	%fd452, %f23;
$L__BB0_10:
	add.s64 	%rd56, %rd50, %rd12;
	setp.ge.u64 	%p8, %rd56, %rd8;
	shl.b64 	%rd96, %rd12, 2;
	add.s64 	%rd57, %rd51, %rd96;
	add.s64 	%rd58, %rd52, %rd96;
	add.s64 	%rd59, %rd53, %rd96;
	add.s64 	%rd60, %rd54, %rd96;
	add.s64 	%rd61, %rd55, %rd96;
	mov.f64 	%fd453, 0d0000000000000000;
	mov.f64 	%fd454, %fd453;
	mov.f64 	%fd455, %fd453;
	mov.f64 	%fd456, %fd453;
	mov.f64 	%fd457, %fd453;
	@%p8 bra 	$L__BB0_12;
	ld.global.f32 	%f24, [%rd57];
	cvt.f64.f32 	%fd453, %f24;
	ld.global.f32 	%f25, [%rd58];
	cvt.f64.f32 	%fd454, %f25;
	ld.global.f32 	%f26, [%rd59];
	cvt.f64.f32 	%fd455, %f26;
	ld.global.f32 	%f27, [%rd60];
	cvt.f64.f32 	%fd456, %f27;
	ld.global.f32 	%f28, [%rd61];
	cvt.f64.f32 	%fd457, %f28;
$L__BB0_12:
	add.s64 	%rd62, %rd56, %rd12;
	setp.ge.u64 	%p9, %rd62, %rd8;
	shl.b64 	%rd97, %rd12, 2;
	add.s64 	%rd63, %rd57, %rd97;
	add.s64 	%rd64, %rd58, %rd97;
	add.s64 	%rd65, %rd59, %rd97;
	add.s64 	%rd66, %rd60, %rd97;
	add.s64 	%rd67, %rd61, %rd97;
	mov.f64 	%fd458, 0d0000000000000000;
	mov.f64 	%fd459, %fd458;
	mov.f64 	%fd460, %fd458;
	mov.f64 	%fd461, %fd458;
	mov.f64 	%fd462, %fd458;
	@%p9 bra 	$L__BB0_14;
	ld.global.f32 	%f29, [%rd63];
	cvt.f64.f32 	%fd458, %f29;
	ld.global.f32 	%f30, [%rd64];
	cvt.f64.f32 	%fd459, %f30;
	ld.global.f32 	%f31, [%rd65];
	cvt.f64.f32 	%fd460, %f31;
	ld.global.f32 	%f32, [%rd66];
	cvt.f64.f32 	%fd461, %f32;
	ld.global.f32 	%f33, [%rd67];
	cvt.f64.f32 	%fd462, %f33;
$L__BB0_14:
	setp.ge.u64 	%p10, %rd44, %rd8;
	@%p10 bra 	$L__BB0_16;
	ld.global.f32 	%f34, [%rd1];
	cvt.f64.f32 	%fd233, %f34;
	div.rn.f64 	%fd444, %fd444, %fd233;
	fma.rn.f64 	%fd234, %fd227, %fd443, %fd444;
	mul.f64 	%fd235, %fd234, %fd234;
	fma.rn.f64 	%fd446, %fd225, %fd446, %fd235;
	fma.rn.f64 	%fd447, %fd225, %fd447, 0d3FF0000000000000;
	mul.f64 	%fd236, %fd224, %fd445;
	fma.rn.f64 	%fd445, %fd1, %fd234, %fd236;
	div.rn.f64 	%fd237, %fd446, %fd447;
	add.f64 	%fd238, %fd226, %fd237;
	rsqrt.approx.f64 	%fd239, %fd238;
	mul.f64 	%fd240, %fd223, %fd239;
	mul.f64 	%fd241, %fd240, %fd445;
	sub.f64 	%fd443, %fd443, %fd241;
$L__BB0_16:
	@%p7 bra 	$L__BB0_18;
	ld.global.f32 	%f35, [%rd1];
	cvt.f64.f32 	%fd242, %f35;
	div.rn.f64 	%fd449, %fd449, %fd242;
	fma.rn.f64 	%fd243, %fd227, %fd448, %fd449;
	mul.f64 	%fd244, %fd243, %fd243;
	fma.rn.f64 	%fd451, %fd225, %fd451, %fd244;
	fma.rn.f64 	%fd452, %fd225, %fd452, 0d3FF0000000000000;
	mul.f64 	%fd245, %fd224, %fd450;
	fma.rn.f64 	%fd450, %fd1, %fd243, %fd245;
	div.rn.f64 	%fd246, %fd451, %fd452;
	add.f64 	%fd247, %fd226, %fd246;
	rsqrt.approx.f64 	%fd248, %fd247;
	mul.f64 	%fd249, %fd223, %fd248;
	mul.f64 	%fd250, %fd249, %fd450;
	sub.f64 	%fd448, %fd448, %fd250;
$L__BB0_18:
	@%p8 bra 	$L__BB0_20;
	ld.global.f32 	%f36, [%rd1];
	cvt.f64.f32 	%fd251, %f36;
	div.rn.f64 	%fd454, %fd454, %fd251;
	fma.rn.f64 	%fd252, %fd227, %fd453, %fd454;
	mul.f64 	%fd253, %fd252, %fd252;
	fma.rn.f64 	%fd456, %fd225, %fd456, %fd253;
	fma.rn.f64 	%fd457, %fd225, %fd457, 0d3FF0000000000000;
	mul.f64 	%fd254, %fd224, %fd455;
	fma.rn.f64 	%fd455, %fd1, %fd252, %fd254;
	div.rn.f64 	%fd255, %fd456, %fd457;
	add.f64 	%fd256, %fd226, %fd255;
	rsqrt.approx.f64 	%fd257, %fd256;
	mul.f64 	%fd258, %fd223, %fd257;
	mul.f64 	%fd259, %fd258, %fd455;
	sub.f64 	%fd453, %fd453, %fd259;
$L__BB0_20:
	@%p9 bra 	$L__BB0_22;
	ld.global.f32 	%f37, [%rd1];
	cvt.f64.f32 	%fd260, %f37;
	div.rn.f64 	%fd459, %fd459, %fd260;
	fma.rn.f64 	%fd261, %fd227, %fd458, %fd459;
	mul.f64 	%fd262, %fd261, %fd261;
	fma.rn.f64 	%fd461, %fd225, %fd461, %fd262;
	fma.rn.f64 	%fd462, %fd225, %fd462, 0d3FF0000000000000;
	mul.f64 	%fd263, %fd224, %fd460;
	fma.rn.f64 	%fd460, %fd1, %fd261, %fd263;
	div.rn.f64 	%fd264, %fd461, %fd462;
	add.f64 	%fd265, %fd226, %fd264;
	rsqrt.approx.f64 	%fd266, %fd265;
	mul.f64 	%fd267, %fd223, %fd266;
	mul.f64 	%fd268, %fd267, %fd460;
	sub.f64 	%fd458, %fd458, %fd268;
$L__BB0_22:
	@%p10 bra 	$L__BB0_24;
	cvt.rn.f32.f64 	%f38, %fd443;
	shl.b64 	%rd99, %rd44, 2;
	add.s64 	%rd100, %rd6, %rd99;
	st.global.f32 	[%rd100], %f38;
	cvt.rn.f32.f64 	%f39, %fd445;
	st.global.f32 	[%rd47], %f39;
	cvt.rn.f32.f64 	%f40, %fd446;
	st.global.f32 	[%rd48], %f40;
	cvt.rn.f32.f64 	%f41, %fd447;
	st.global.f32 	[%rd49], %f41;
	cvt.rn.f32.f64 	%f42, %fd444;
	st.global.f32 	[%rd46], %f42;
$L__BB0_24:
	@%p7 bra 	$L__BB0_26;
	cvt.rn.f32.f64 	%f43, %fd448;
	st.global.f32 	[%rd51], %f43;
	cvt.rn.f32.f64 	%f44, %fd450;
	st.global.f32 	[%rd53], %f44;
	cvt.rn.f32.f64 	%f45, %fd451;
	st.global.f32 	[%rd54], %f45;
	cvt.rn.f32.f64 	%f46, %fd452;
	st.global.f32 	[%rd55], %f46;
	cvt.rn.f32.f64 	%f47, %fd449;
	st.global.f32 	[%rd52], %f47;
$L__BB0_26:
	@%p8 bra 	$L__BB0_28;
	cvt.rn.f32.f64 	%f48, %fd453;
	st.global.f32 	[%rd57], %f48;
	cvt.rn.f32.f64 	%f49, %fd455;
	st.global.f32 	[%rd59], %f49;
	cvt.rn.f32.f64 	%f50, %fd456;
	st.global.f32 	[%rd60], %f50;
	cvt.rn.f32.f64 	%f51, %fd457;
	st.global.f32 	[%rd61], %f51;
	cvt.rn.f32.f64 	%f52, %fd454;
	st.global.f32 	[%rd58], %f52;
$L__BB0_28:
	setp.ge.u64 	%p17, %rd62, %rd8;
	@%p17 bra 	$L__BB0_30;
	cvt.rn.f32.f64 	%f53, %fd458;
	st.global.f32 	[%rd63], %f53;
	cvt.rn.f32.f64 	%f54, %fd460;
	st.global.f32 	[%rd65], %f54;
	cvt.rn.f32.f64 	%f55, %fd461;
	st.global.f32 	[%rd66], %f55;
	cvt.rn.f32.f64 	%f56, %fd462;
	st.global.f32 	[%rd67], %f56;
	cvt.rn.f32.f64 	%f57, %fd459;
	st.global.f32 	[%rd64], %f57;
$L__BB0_30:
	add.s64 	%rd119, %rd119, %rd9;
	setp.lt.u64 	%p18, %rd119, %rd74;
	@%p18 bra 	$L__BB0_6;
	bra.uni 	$L__BB0_65;
$L__BB0_31:
	add.s64 	%rd13, %rd7, %rd10;
	cvt.u64.u32 	%rd14, %r1;
	mov.b64 	%rd118, 0;
$L__BB0_32:
	add.s64 	%rd16, %rd118, %rd13;
	setp.ge.u64 	%p19, %rd16, %rd8;
	shl.b64 	%rd102, %rd16, 2;
	add.s64 	%rd17, %rd6, %rd102;
	add.s64 	%rd18, %rd5, %rd102;
	add.s64 	%rd19, %rd4, %rd102;
	add.s64 	%rd20, %rd3, %rd102;
	mov.f64 	%fd391, 0d0000000000000000;
	mov.f64 	%fd372, %fd391;
	mov.f64 	%fd392, %fd391;
	mov.f64 	%fd393, %fd391;
	mov.f64 	%fd394, %fd391;
	@%p19 bra 	$L__BB0_34;
	ld.global.f32 	%f58, [%rd17];
	cvt.f64.f32 	%fd391, %f58;
	add.s64 	%rd104, %rd2, %rd102;
	ld.global.f32 	%f59, [%rd104];
	cvt.f64.f32 	%fd372, %f59;
	ld.global.f32 	%f60, [%rd18];
	cvt.f64.f32 	%fd392, %f60;
	ld.global.f32 	%f61, [%rd19];
	cvt.f64.f32 	%fd393, %f61;
	ld.global.f32 	%f62, [%rd20];
	cvt.f64.f32 	%fd394, %f62;
$L__BB0_34:
	add.s64 	%rd21, %rd16, %rd14;
	setp.ge.u64 	%p20, %rd21, %rd8;
	shl.b64 	%rd105, %rd14, 2;
	add.s64 	%rd22, %rd17, %rd105;
	add.s64 	%rd23, %rd18, %rd105;
	add.s64 	%rd24, %rd19, %rd105;
	add.s64 	%rd25, %rd20, %rd105;
	mov.f64 	%fd395, 0d0000000000000000;
	mov.f64 	%fd377, %fd395;
	mov.f64 	%fd396, %fd395;
	mov.f64 	%fd397, %fd395;
	mov.f64 	%fd398, %fd395;
	@%p20 bra 	$L__BB0_36;
	ld.global.f32 	%f63, [%rd22];
	cvt.f64.f32 	%fd395, %f63;
	shl.b64 	%rd106, %rd21, 2;
	add.s64 	%rd107, %rd2, %rd106;
	ld.global.f32 	%f64, [%rd107];
	cvt.f64.f32 	%fd377, %f64;
	ld.global.f32 	%f65, [%rd23];
	cvt.f64.f32 	%fd396, %f65;
	ld.global.f32 	%f66, [%rd24];
	cvt.f64.f32 	%fd397, %f66;
	ld.global.f32 	%f67, [%rd25];
	cvt.f64.f32 	%fd398, %f67;
$L__BB0_36:
	add.s64 	%rd26, %rd21, %rd14;
	setp.ge.u64 	%p21, %rd26, %rd8;
	shl.b64 	%rd108, %rd14, 2;
	add.s64 	%rd27, %rd22, %rd108;
	add.s64 	%rd28, %rd23, %rd108;
	add.s64 	%rd29, %rd24, %rd108;
	add.s64 	%rd30, %rd25, %rd108;
	mov.f64 	%fd399, 0d0000000000000000;
	mov.f64 	%fd382, %fd399;
	mov.f64 	%fd400, %fd399;
	mov.f64 	%fd401, %fd399;
	mov.f64 	%fd402, %fd399;
	@%p21 bra 	$L__BB0_38;
	ld.global.f32 	%f68, [%rd27];
	cvt.f64.f32 	%fd399, %f68;
	shl.b64 	%rd109, %rd26, 2;
	add.s64 	%rd110, %rd2, %rd109;
	ld.global.f32 	%f69, [%rd110];
	cvt.f64.f32 	%fd382, %f69;
	ld.global.f32 	%f70, [%rd28];
	cvt.f64.f32 	%fd400, %f70;
	ld.global.f32 	%f71, [%rd29];
	cvt.f64.f32 	%fd401, %f71;
	ld.global.f32 	%f72, [%rd30];
	cvt.f64.f32 	%fd402, %f72;
$L__BB0_38:
	add.s64 	%rd31, %rd26, %rd14;
	setp.ge.u64 	%p22, %rd31, %rd8;
	shl.b64 	%rd111, %rd14, 2;
	add.s64 	%rd32, %rd27, %rd111;
	add.s64 	%rd33, %rd28, %rd111;
	add.s64 	%rd34, %rd29, %rd111;
	add.s64 	%rd35, %rd30, %rd111;
	mov.f64 	%fd403, 0d0000000000000000;
	mov.f64 	%fd387, %fd403;
	mov.f64 	%fd404, %fd403;
	mov.f64 	%fd405, %fd403;
	mov.f64 	%fd406, %fd403;
	@%p22 bra 	$L__BB0_40;
	ld.global.f32 	%f73, [%rd32];
	cvt.f64.f32 	%fd403, %f73;
	shl.b64 	%rd112, %rd31, 2;
	add.s64 	%rd113, %rd2, %rd112;
	ld.global.f32 	%f74, [%rd113];
	cvt.f64.f32 	%fd387, %f74;
	ld.global.f32 	%f75, [%rd33];
	cvt.f64.f32 	%fd404, %f75;
	ld.global.f32 	%f76, [%rd34];
	cvt.f64.f32 	%fd405, %f76;
	ld.global.f32 	%f77, [%rd35];
	cvt.f64.f32 	%fd406, %f77;
$L__BB0_40:
	setp.ge.u64 	%p23, %rd16, %rd8;
	@%p23 bra 	$L__BB0_42;
	fma.rn.f64 	%fd273, %fd227, %fd391, %fd372;
	mul.f64 	%fd274, %fd273, %fd273;
	fma.rn.f64 	%fd393, %fd225, %fd393, %fd274;
	fma.rn.f64 	%fd394, %fd225, %fd394, 0d3FF0000000000000;
	mul.f64 	%fd275, %fd224, %fd392;
	fma.rn.f64 	%fd392, %fd1, %fd273, %fd275;
	div.rn.f64 	%fd276, %fd393, %fd394;
	add.f64 	%fd277, %fd226, %fd276;
	rsqrt.approx.f64 	%fd278, %fd277;
	mul.f64 	%fd279, %fd223, %fd278;
	mul.f64 	%fd280, %fd279, %fd392;
	sub.f64 	%fd391, %fd391, %fd280;
$L__BB0_42:
	@%p20 bra 	$L__BB0_44;
	fma.rn.f64 	%fd281, %fd227, %fd395, %fd377;
	mul.f64 	%fd282, %fd281, %fd281;
	fma.rn.f64 	%fd397, %fd225, %fd397, %fd282;
	fma.rn.f64 	%fd398, %fd225, %fd398, 0d3FF0000000000000;
	mul.f64 	%fd283, %fd224, %fd396;
	fma.rn.f64 	%fd396, %fd1, %fd281, %fd283;
	div.rn.f64 	%fd284, %fd397, %fd398;
	add.f64 	%fd285, %fd226, %fd284;
	rsqrt.approx.f64 	%fd286, %fd285;
	mul.f64 	%fd287, %fd223, %fd286;
	mul.f64 	%fd288, %fd287, %fd396;
	sub.f64 	%fd395, %fd395, %fd288;
$L__BB0_44:
	@%p21 bra 	$L__BB0_46;
	fma.rn.f64 	%fd289, %fd227, %fd399, %fd382;
	mul.f64 	%fd290, %fd289, %fd289;
	fma.rn.f64 	%fd401, %fd225, %fd401, %fd290;
	fma.rn.f64 	%fd402, %fd225, %fd402, 0d3FF0000000000000;
	mul.f64 	%fd291, %fd224, %fd400;
	fma.rn.f64 	%fd400, %fd1, %fd289, %fd291;
	div.rn.f64 	%fd292, %fd401, %fd402;
	add.f64 	%fd293, %fd226, %fd292;
	rsqrt.approx.f64 	%fd294, %fd293;
	mul.f64 	%fd295, %fd223, %fd294;
	mul.f64 	%fd296, %fd295, %fd400;
	sub.f64 	%fd399, %fd399, %fd296;
$L__BB0_46:
	@%p22 bra 	$L__BB0_48;
	fma.rn.f64 	%fd297, %fd227, %fd403, %fd387;
	mul.f64 	%fd298, %fd297, %fd297;
	fma.rn.f64 	%fd405, %fd225, %fd405, %fd298;
	fma.rn.f64 	%fd406, %fd225, %fd406, 0d3FF0000000000000;
	mul.f64 	%fd299, %fd224, %fd404;
	fma.rn.f64 	%fd404, %fd1, %fd297, %fd299;
	div.rn.f64 	%fd300, %fd405, %fd406;
	add.f64 	%fd301, %fd226, %fd300;
	rsqrt.approx.f64 	%fd302, %fd301;
	mul.f64 	%fd303, %fd223, %fd302;
	mul.f64 	%fd304, %fd303, %fd404;
	sub.f64 	%fd403, %fd403, %fd304;
$L__BB0_48:
	@%p23 bra 	$L__BB0_50;
	cvt.rn.f32.f64 	%f78, %fd391;
	st.global.f32 	[%rd17], %f78;
	cvt.rn.f32.f64 	%f79, %fd392;
	st.global.f32 	[%rd18], %f79;
	cvt.rn.f32.f64 	%f80, %fd393;
	st.global.f32 	[%rd19], %f80;
	cvt.rn.f32.f64 	%f81, %fd394;
	st.global.f32 	[%rd20], %f81;
$L__BB0_50:
	@%p20 bra 	$L__BB0_52;
	cvt.rn.f32.f64 	%f82, %fd395;
	st.global.f32 	[%rd22], %f82;
	cvt.rn.f32.f64 	%f83, %fd396;
	st.global.f32 	[%rd23], %f83;
	cvt.rn.f32.f64 	%f84, %fd397;
	st.global.f32 	[%rd24], %f84;
	cvt.rn.f32.f64 	%f85, %fd398;
	st.global.f32 	[%rd25], %f85;
$L__BB0_52:
	@%p21 bra 	$L__BB0_54;
	cvt.rn.f32.f64 	%f86, %fd399;
	st.global.f32 	[%rd27], %f86;
	cvt.rn.f32.f64 	%f87, %fd400;
	st.global.f32 	[%rd28], %f87;
	cvt.rn.f32.f64 	%f88, %fd401;
	st.global.f32 	[%rd29], %f88;
	cvt.rn.f32.f64 	%f89, %fd402;
	st.global.f32 	[%rd30], %f89;
$L__BB0_54:
	setp.ge.u64 	%p30, %rd31, %rd8;
	@%p30 bra 	$L__BB0_56;
	cvt.rn.f32.f64 	%f90, %fd403;
	st.global.f32 	[%rd32], %f90;
	cvt.rn.f32.f64 	%f91, %fd404;
	st.global.f32 	[%rd33], %f91;
	cvt.rn.f32.f64 	%f92, %fd405;
	st.global.f32 	[%rd34], %f92;
	cvt.rn.f32.f64 	%f93, %fd406;
	st.global.f32 	[%rd35], %f93;
$L__BB0_56:
	add.s64 	%rd118, %rd118, %rd9;
	setp.lt.u64 	%p31, %rd118, %rd74;
	@%p31 bra 	$L__BB0_32;
	bra.uni 	$L__BB0_65;
$L__BB0_57:
	shr.u64 	%rd37, %rd74, 2;
	mov.u32 	%r12, %tid.x;
	cvt.u64.u32 	%rd114, %r12;
	setp.le.u64 	%p32, %rd37, %rd114;
	@%p32 bra 	$L__BB0_65;
	shr.u64 	%rd115, %rd7, 2;
	cvt.u32.u64 	%r3, %rd115;
	mov.f64 	%fd305, 0d3FF0000000000000;
	sub.f64 	%fd74, %fd305, %fd224;
	mov.u32 	%r4, %ntid.x;
$L__BB0_59:
	setp.ne.s64 	%p33, %rd75, 0;
	add.s32 	%r11, %r12, %r3;
	mul.wide.s32 	%rd116, %r11, 16;
	add.s64 	%rd38, %rd6, %rd116;
	ld.global.v4.f32 	{%f94, %f95, %f96, %f97}, [%rd38];
	add.s64 	%rd39, %rd2, %rd116;
	ld.global.v4.f32 	{%f130, %f129, %f128, %f127}, [%rd39];
	add.s64 	%rd40, %rd5, %rd116;
	ld.global.v4.f32 	{%f98, %f99, %f100, %f101}, [%rd40];
	add.s64 	%rd41, %rd4, %rd116;
	ld.global.v4.f32 	{%f102, %f103, %f104, %f105}, [%rd41];
	add.s64 	%rd42, %rd3, %rd116;
	ld.global.v4.f32 	{%f106, %f107, %f108, %f109}, [%rd42];
	cvt.f64.f32 	%fd75, %f94;
	cvt.f64.f32 	%fd76, %f95;
	cvt.f64.f32 	%fd77, %f96;
	cvt.f64.f32 	%fd78, %f97;
	cvt.f64.f32 	%fd79, %f130;
	cvt.f64.f32 	%fd80, %f129;
	cvt.f64.f32 	%fd81, %f128;
	cvt.f64.f32 	%fd82, %f127;
	cvt.f64.f32 	%fd83, %f98;
	cvt.f64.f32 	%fd84, %f99;
	cvt.f64.f32 	%fd85, %f100;
	cvt.f64.f32 	%fd86, %f101;
	cvt.f64.f32 	%fd87, %f102;
	cvt.f64.f32 	%fd88, %f103;
	cvt.f64.f32 	%fd89, %f104;
	cvt.f64.f32 	%fd90, %f105;
	cvt.f64.f32 	%fd91, %f106;
	cvt.f64.f32 	%fd92, %f107;
	cvt.f64.f32 	%fd93, %f108;
	cvt.f64.f32 	%fd94, %f109;
	@%p33 bra 	$L__BB0_61;
	fma.rn.f64 	%fd339, %fd227, %fd75, %fd79;
	mul.f64 	%fd340, %fd339, %fd339;
	fma.rn.f64 	%fd418, %fd225, %fd87, %fd340;
	fma.rn.f64 	%fd422, %fd225, %fd91, 0d3FF0000000000000;
	mul.f64 	%fd341, %fd224, %fd83;
	fma.rn.f64 	%fd414, %fd74, %fd339, %fd341;
	div.rn.f64 	%fd342, %fd418, %fd422;
	add.f64 	%fd343, %fd226, %fd342;
	rsqrt.approx.f64 	%fd344, %fd343;
	mul.f64 	%fd345, %fd223, %fd344;
	mul.f64 	%fd410, %fd345, %fd414;
	fma.rn.f64 	%fd346, %fd227, %fd76, %fd80;
	mul.f64 	%fd347, %fd346, %fd346;
	fma.rn.f64 	%fd417, %fd225, %fd88, %fd347;
	fma.rn.f64 	%fd421, %fd225, %fd92, 0d3FF0000000000000;
	mul.f64 	%fd348, %fd224, %fd84;
	fma.rn.f64 	%fd413, %fd74, %fd346, %fd348;
	div.rn.f64 	%fd349, %fd417, %fd421;
	add.f64 	%fd350, %fd226, %fd349;
	rsqrt.approx.f64 	%fd351, %fd350;
	mul.f64 	%fd352, %fd223, %fd351;
	mul.f64 	%fd409, %fd352, %fd413;
	fma.rn.f64 	%fd353, %fd227, %fd77, %fd81;
	mul.f64 	%fd354, %fd353, %fd353;
	fma.rn.f64 	%fd416, %fd225, %fd89, %fd354;
	fma.rn.f64 	%fd420, %fd225, %fd93, 0d3FF0000000000000;
	mul.f64 	%fd355, %fd224, %fd85;
	fma.rn.f64 	%fd412, %fd74, %fd353, %fd355;
	div.rn.f64 	%fd356, %fd416, %fd420;
	add.f64 	%fd357, %fd226, %fd356;
	rsqrt.approx.f64 	%fd358, %fd357;
	mul.f64 	%fd359, %fd223, %fd358;
	mul.f64 	%fd408, %fd359, %fd412;
	fma.rn.f64 	%fd360, %fd227, %fd78, %fd82;
	mul.f64 	%fd361, %fd360, %fd360;
	fma.rn.f64 	%fd415, %fd225, %fd90, %fd361;
	fma.rn.f64 	%fd419, %fd225, %fd94, 0d3FF0000000000000;
	mul.f64 	%fd362, %fd224, %fd86;
	fma.rn.f64 	%fd411, %fd74, %fd360, %fd362;
	div.rn.f64 	%fd363, %fd415, %fd419;
	add.f64 	%fd364, %fd226, %fd363;
	rsqrt.approx.f64 	%fd365, %fd364;
	mul.f64 	%fd366, %fd223, %fd365;
	mul.f64 	%fd407, %fd366, %fd411;
	bra.uni 	$L__BB0_62;
$L__BB0_61:
	ld.global.f32 	%f110, [%rd1];
	cvt.f64.f32 	%fd306, %f110;
	div.rn.f64 	%fd307, %fd79, %fd306;
	fma.rn.f64 	%fd308, %fd227, %fd75, %fd307;
	mul.f64 	%fd309, %fd308, %fd308;
	fma.rn.f64 	%fd418, %fd225, %fd87, %fd309;
	fma.rn.f64 	%fd422, %fd225, %fd91, 0d3FF0000000000000;
	mul.f64 	%fd310, %fd224, %fd83;
	fma.rn.f64 	%fd414, %fd74, %fd308, %fd310;
	div.rn.f64 	%fd311, %fd418, %fd422;
	add.f64 	%fd312, %fd226, %fd311;
	rsqrt.approx.f64 	%fd313, %fd312;
	mul.f64 	%fd314, %fd223, %fd313;
	mul.f64 	%fd410, %fd314, %fd414;
	div.rn.f64 	%fd315, %fd80, %fd306;
	fma.rn.f64 	%fd316, %fd227, %fd76, %fd315;
	mul.f64 	%fd317, %fd316, %fd316;
	fma.rn.f64 	%fd417, %fd225, %fd88, %fd317;
	fma.rn.f64 	%fd421, %fd225, %fd92, 0d3FF0000000000000;
	mul.f64 	%fd318, %fd224, %fd84;
	fma.rn.f64 	%fd413, %fd74, %fd316, %fd318;
	div.rn.f64 	%fd319, %fd417, %fd421;
	add.f64 	%fd320, %fd226, %fd319;
	rsqrt.approx.f64 	%fd321, %fd320;
	mul.f64 	%fd322, %fd223, %fd321;
	mul.f64 	%fd409, %fd322, %fd413;
	div.rn.f64 	%fd323, %fd81, %fd306;
	fma.rn.f64 	%fd324, %fd227, %fd77, %fd323;
	mul.f64 	%fd325, %fd324, %fd324;
	fma.rn.f64 	%fd416, %fd225, %fd89, %fd325;
	fma.rn.f64 	%fd420, %fd225, %fd93, 0d3FF0000000000000;
	mul.f64 	%fd326, %fd224, %fd85;
	fma.rn.f64 	%fd412, %fd74, %fd324, %fd326;
	div.rn.f64 	%fd327, %fd416, %fd420;
	add.f64 	%fd328, %fd226, %fd327;
	rsqrt.approx.f64 	%fd329, %fd328;
	mul.f64 	%fd330, %fd223, %fd329;
	mul.f64 	%fd408, %fd330, %fd412;
	div.rn.f64 	%fd331, %fd82, %fd306;
	fma.rn.f64 	%fd332, %fd227, %fd78, %fd331;
	mul.f64 	%fd333, %fd332, %fd332;
	fma.rn.f64 	%fd415, %fd225, %fd90, %fd333;
	fma.rn.f64 	%fd419, %fd225, %fd94, 0d3FF0000000000000;
	mul.f64 	%fd334, %fd224, %fd86;
	fma.rn.f64 	%fd411, %fd74, %fd332, %fd334;
	div.rn.f64 	%fd335, %fd415, %fd419;
	add.f64 	%fd336, %fd226, %fd335;
	rsqrt.approx.f64 	%fd337, %fd336;
	mul.f64 	%fd338, %fd223, %fd337;
	mul.f64 	%fd407, %fd338, %fd411;
	cvt.rn.f32.f64 	%f130, %fd307;
	cvt.rn.f32.f64 	%f129, %fd315;
	cvt.rn.f32.f64 	%f128, %fd323;
	cvt.rn.f32.f64 	%f127, %fd331;
$L__BB0_62:
	setp.eq.s64 	%p34, %rd75, 0;
	sub.f64 	%fd367, %fd75, %fd410;
	sub.f64 	%fd368, %fd76, %fd409;
	sub.f64 	%fd369, %fd77, %fd408;
	sub.f64 	%fd370, %fd78, %fd407;
	cvt.rn.f32.f64 	%f111, %fd367;
	cvt.rn.f32.f64 	%f112, %fd368;
	cvt.rn.f32.f64 	%f113, %fd369;
	cvt.rn.f32.f64 	%f114, %fd370;
	cvt.rn.f32.f64 	%f115, %fd414;
	cvt.rn.f32.f64 	%f116, %fd413;
	cvt.rn.f32.f64 	%f117, %fd412;
	cvt.rn.f32.f64 	%f118, %fd411;
	cvt.rn.f32.f64 	%f119, %fd418;
	cvt.rn.f32.f64 	%f120, %fd417;
	cvt.rn.f32.f64 	%f121, %fd416;
	cvt.rn.f32.f64 	%f122, %fd415;
	cvt.rn.f32.f64 	%f123, %fd422;
	cvt.rn.f32.f64 	%f124, %fd421;
	cvt.rn.f32.f64 	%f125, %fd420;
	cvt.rn.f32.f64 	%f126, %fd419;
	st.global.v4.f32 	[%rd38], {%f111, %f112, %f113, %f114};
	st.global.v4.f32 	[%rd40], {%f115, %f116, %f117, %f118};
	st.global.v4.f32 	[%rd41], {%f119, %f120, %f121, %f122};
	st.global.v4.f32 	[%rd42], {%f123, %f124, %f125, %f126};
	@%p34 bra 	$L__BB0_64;
	st.global.v4.f32 	[%rd39], {%f130, %f129, %f128, %f127};
$L__BB0_64:
	add.s32 	%r12, %r12, %r4;
	cvt.s64.s32 	%rd117, %r12;
	setp.gt.u64 	%p35, %rd37, %rd117;
	@%p35 bra 	$L__BB0_59;
$L__BB0_65:
	ret;

}


// ===== COMPILED SASS (sm_100) =====

	.target	sm_100

	.elftype	@"ET_EXEC"


//--------------------- .note.nv.tkinfo           --------------------------
	.section	.note.nv.tkinfo,"",@"SHT_NOTE"
	.sectionflags	@"SHF_NOTE_NV_TKINFO"
	.tkinfo
        /*0018*/ 	.word	0x00000002
        /*0030*/ 	.string	""
        /*0030*/ 	.string	"ptxas"
        /*0030*/ 	.string	"Cuda compilation tools, release 13.0, V13.0.88"
        /*0030*/ 	.string	"Build cuda_13.0.r13.0/compiler.36424714_0"
        /*0030*/ 	.string	"-arch sm_100 -m 64 "



//--------------------- .note.nv.cuinfo           --------------------------
	.section	.note.nv.cuinfo,"",@"SHT_NOTE"
	.sectionflags	@"SHF_NOTE_NV_CUINFO"
        /*0018*/ 	.short	0x0002
        /*001a*/ 	.short	0x0064
        /*001c*/ 	.short	0x0082
	.zero		2


//--------------------- .nv.info                  --------------------------
	.section	.nv.info,"",@"SHT_CUDA_INFO"
	.align	4


	//----- nvinfo : EIATTR_REGCOUNT
	.align		4
        /*0000*/ 	.byte	0x04, 0x2f
        /*0002*/ 	.short	(.L_1 - .L_0)
	.align		4
.L_0:
        /*0004*/ 	.word	index@(_Z13adamom_kernelIfEvPT_S1_S1_S1_S1_mdddddPKfS3_)
        /*0008*/ 	.word	0x0000006e


	//----- nvinfo : EIATTR_FRAME_SIZE
	.align		4
.L_1:
        /*000c*/ 	.byte	0x04, 0x11
        /*000e*/ 	.short	(.L_3 - .L_2)
	.align		4
.L_2:
        /*0010*/ 	.word	index@($__internal_1_$__cuda_sm20_drsqrt_f64_slowpath_v2)
        /*0014*/ 	.word	0x00000000


	//----- nvinfo : EIATTR_FRAME_SIZE
	.align		4
.L_3:
        /*0018*/ 	.byte	0x04, 0x11
        /*001a*/ 	.short	(.L_5 - .L_4)
	.align		4
.L_4:
        /*001c*/ 	.word	index@($__internal_0_$__cuda_sm20_div_rn_f64_full)
        /*0020*/ 	.word	0x00000000


	//----- nvinfo : EIATTR_FRAME_SIZE
	.align		4
.L_5:
        /*0024*/ 	.byte	0x04, 0x11
        /*0026*/ 	.short	(.L_7 - .L_6)
	.align		4
.L_6:
        /*0028*/ 	.word	index@(_Z13adamom_kernelIfEvPT_S1_S1_S1_S1_mdddddPKfS3_)
        /*002c*/ 	.word	0x00000000


	//----- nvinfo : EIATTR_MIN_STACK_SIZE
	.align		4
.L_7:
        /*0030*/ 	.byte	0x04, 0x12
        /*0032*/ 	.short	(.L_9 - .L_8)
	.align		4
.L_8:
        /*0034*/ 	.word	index@(_Z13adamom_kernelIfEvPT_S1_S1_S1_S1_mdddddPKfS3_)
        /*0038*/ 	.word	0x00000000
.L_9:


//--------------------- .nv.compat                --------------------------
	.section	.nv.compat,"",@"SHT_CUDA_COMPAT_INFO"
	.align	4
        /*0000*/ 	.byte	0x02, 0x09, 0x00, 0x00, 0x02, 0x02, 0x01, 0x00, 0x02, 0x05, 0x05, 0x00, 0x03, 0x07, 0x01, 0x01
        /*0010*/ 	.byte	0x02, 0x03, 0x00, 0x00, 0x02, 0x06, 0x01, 0x00, 0x04, 0x0b, 0x08, 0x00, 0x01, 0x00, 0x00, 0x00
        /*0020*/ 	.byte	0x00, 0x00, 0x00, 0x00


//--------------------- .nv.info._Z13adamom_kernelIfEvPT_S1_S1_S1_S1_mdddddPKfS3_ --------------------------
	.section	.nv.info._Z13adamom_kernelIfEvPT_S1_S1_S1_S1_mdddddPKfS3_,"",@"SHT_CUDA_INFO"
	.sectionflags	@""
	.align	4


	//----- nvinfo : EIATTR_CUDA_API_VERSION
	.align		4
        /*0000*/ 	.byte	0x04, 0x37
        /*0002*/ 	.short	(.L_11 - .L_10)
.L_10:
        /*0004*/ 	.word	0x00000082


	//----- nvinfo : EIATTR_KPARAM_INFO
	.align		4
.L_11:
        /*0008*/ 	.byte	0x04, 0x17
        /*000a*/ 	.short	(.L_13 - .L_12)
.L_12:
        /*000c*/ 	.word	0x00000000
        /*0010*/ 	.short	0x000c
        /*0012*/ 	.short	0x0060
        /*0014*/ 	.byte	0x00, 0xf5, 0x21, 0x00


	//----- nvinfo : EIATTR_KPARAM_INFO
	.align		4
.L_13:
        /*0018*/ 	.byte	0x04, 0x17
        /*001a*/ 	.short	(.L_15 - .L_14)
.L_14:
        /*001c*/ 	.word	0x00000000
        /*0020*/ 	.short	0x000b
        /*0022*/ 	.short	0x0058
        /*0024*/ 	.byte	0x00, 0xf5, 0x21, 0x00


	//----- nvinfo : EIATTR_KPARAM_INFO
	.align		4
.L_15:
        /*0028*/ 	.byte	0x04, 0x17
        /*002a*/ 	.short	(.L_17 - .L_16)
.L_16:
        /*002c*/ 	.word	0x00000000
        /*0030*/ 	.short	0x000a
        /*0032*/ 	.short	0x0050
        /*0034*/ 	.byte	0x00, 0xf0, 0x21, 0x00


	//----- nvinfo : EIATTR_KPARAM_INFO
	.align		4
.L_17:
        /*0038*/ 	.byte	0x04, 0x17
        /*003a*/ 	.short	(.L_19 - .L_18)
.L_18:
        /*003c*/ 	.word	0x00000000
        /*0040*/ 	.short	0x0009
        /*0042*/ 	.short	0x0048
        /*0044*/ 	.byte	0x00, 0xf0, 0x21, 0x00


	//----- nvinfo : EIATTR_KPARAM_INFO
	.align		4
.L_19:
        /*0048*/ 	.byte	0x04, 0x17
        /*004a*/ 	.short	(.L_21 - .L_20)
.L_20:
        /*004c*/ 	.word	0x00000000
        /*0050*/ 	.short	0x0008
        /*0052*/ 	.short	0x0040
        /*0054*/ 	.byte	0x00, 0xf0, 0x21, 0x00


	//----- nvinfo : EIATTR_KPARAM_INFO
	.align		4
.L_21:
        /*0058*/ 	.byte	0x04, 0x17
        /*005a*/ 	.short	(.L_23 - .L_22)
.L_22:
        /*005c*/ 	.word	0x00000000
        /*0060*/ 	.short	0x0007
        /*0062*/ 	.short	0x0038
        /*0064*/ 	.byte	0x00, 0xf0, 0x21, 0x00


	//----- nvinfo : EIATTR_KPARAM_INFO
	.align		4
.L_23:
        /*0068*/ 	.byte	0x04, 0x17
        /*006a*/ 	.short	(.L_25 - .L_24)
.L_24:
        /*006c*/ 	.word	0x00000000
        /*0070*/ 	.short	0x0006
        /*0072*/ 	.short	0x0030
        /*0074*/ 	.byte	0x00, 0xf0, 0x21, 0x00


	//----- nvinfo : EIATTR_KPARAM_INFO
	.align		4
.L_25:
        /*0078*/ 	.byte	0x04, 0x17
        /*007a*/ 	.short	(.L_27 - .L_26)
.L_26:
        /*007c*/ 	.word	0x00000000
        /*0080*/ 	.short	0x0005
        /*0082*/ 	.short	0x0028
        /*0084*/ 	.byte	0x00, 0xf0, 0x21, 0x00


	//----- nvinfo : EIATTR_KPARAM_INFO
	.align		4
.L_27:
        /*0088*/ 	.byte	0x04, 0x17
        /*008a*/ 	.short	(.L_29 - .L_28)
.L_28:
        /*008c*/ 	.word	0x00000000
        /*0090*/ 	.short	0x0004
        /*0092*/ 	.short	0x0020
        /*0094*/ 	.byte	0x00, 0xf5, 0x21, 0x00


	//----- nvinfo : EIATTR_KPARAM_INFO
	.align		4
.L_29:
        /*0098*/ 	.byte	0x04, 0x17
        /*009a*/ 	.short	(.L_31 - .L_30)
.L_30:
        /*009c*/ 	.word	0x00000000
        /*00a0*/ 	.short	0x0003
        /*00a2*/ 	.short	0x0018
        /*00a4*/ 	.byte	0x00, 0xf5, 0x21, 0x00


	//----- nvinfo : EIATTR_KPARAM_INFO
	.align		4
.L_31:
        /*00a8*/ 	.byte	0x04, 0x17
        /*00aa*/ 	.short	(.L_33 - .L_32)
.L_32:
        /*00ac*/ 	.word	0x00000000
        /*00b0*/ 	.short	0x0002
        /*00b2*/ 	.short	0x0010
        /*00b4*/ 	.byte	0x00, 0xf5, 0x21, 0x00


	//----- nvinfo : EIATTR_KPARAM_INFO
	.align		4
.L_33:
        /*00b8*/ 	.byte	0x04, 0x17
        /*00ba*/ 	.short	(.L_35 - .L_34)
.L_34:
        /*00bc*/ 	.word	0x00000000
        /*00c0*/ 	.short	0x0001
        /*00c2*/ 	.short	0x0008
        /*00c4*/ 	.byte	0x00, 0xf5, 0x21, 0x00


	//----- nvinfo : EIATTR_KPARAM_INFO
	.align		4
.L_35:
        /*00c8*/ 	.byte	0x04, 0x17
        /*00ca*/ 	.short	(.L_37 - .L_36)
.L_36:
        /*00cc*/ 	.word	0x00000000
        /*00d0*/ 	.short	0x0000
        /*00d2*/ 	.short	0x0000
        /*00d4*/ 	.byte	0x00, 0xf5, 0x21, 0x00


	//----- nvinfo : EIATTR_SPARSE_MMA_MASK
	.align		4
.L_37:
        /*00d8*/ 	.byte	0x03, 0x50
        /*00da*/ 	.short	0x0000


	//----- nvinfo : EIATTR_MAXREG_COUNT
	.align		4
        /*00dc*/ 	.byte	0x03, 0x1b
        /*00de*/ 	.short	0x00ff


	//----- nvinfo : EIATTR_MERCURY_ISA_VERSION
	.align		4
        /*00e0*/ 	.byte	0x03, 0x5f
        /*00e2*/ 	.short	0x0101


	//----- nvinfo : EIATTR_VRC_CTA_INIT_COUNT
	.align		4
        /*00e4*/ 	.byte	0x02, 0x4a
	.zero		1
	.zero		1


	//----- nvinfo : EIATTR_EXIT_INSTR_OFFSETS
	.align		4
        /*00e8*/ 	.byte	0x04, 0x1c
        /*00ea*/ 	.short	(.L_39 - .L_38)


	//   ....[0]....
.L_38:
        /*00ec*/ 	.word	0x00000090


	//   ....[1]....
        /*00f0*/ 	.word	0x00000220


	//   ....[2]....
        /*00f4*/ 	.word	0x00002330


	//   ....[3]....
        /*00f8*/ 	.word	0x00003c00


	//   ....[4]....
        /*00fc*/ 	.word	0x00003c70


	//   ....[5]....
        /*0100*/ 	.word	0x00006200


	//----- nvinfo : EIATTR_CRS_STACK_SIZE
	.align		4
.L_39:
        /*0104*/ 	.byte	0x04, 0x1e
        /*0106*/ 	.short	(.L_41 - .L_40)
.L_40:
        /*0108*/ 	.word	0x00000000


	//----- nvinfo : EIATTR_CBANK_PARAM_SIZE
	.align		4
.L_41:
        /*010c*/ 	.byte	0x03, 0x19
        /*010e*/ 	.short	0x0068


	//----- nvinfo : EIATTR_PARAM_CBANK
	.align		4
        /*0110*/ 	.byte	0x04, 0x0a
        /*0112*/ 	.short	(.L_43 - .L_42)
	.align		4
.L_42:
        /*0114*/ 	.word	index@(.nv.constant0._Z13adamom_kernelIfEvPT_S1_S1_S1_S1_mdddddPKfS3_)
        /*0118*/ 	.short	0x0380
        /*011a*/ 	.short	0x0068


	//----- nvinfo : EIATTR_SW_WAR
	.align		4
.L_43:
        /*011c*/ 	.byte	0x04, 0x36
        /*011e*/ 	.short	(.L_45 - .L_44)
.L_44:
        /*0120*/ 	.word	0x00000008
.L_45:


//--------------------- .nv.callgraph             --------------------------
	.section	.nv.callgraph,"",@"SHT_CUDA_CALLGRAPH"
	.align	4
	.sectionentsize	8
	.align		4
        /*0000*/ 	.word	0x00000000
	.align		4
        /*0004*/ 	.word	0xffffffff
	.align		4
        /*0008*/ 	.word	0x00000000
	.align		4
        /*000c*/ 	.word	0xfffffffe
	.align		4
        /*0010*/ 	.word	0x00000000
	.align		4
        /*0014*/ 	.word	0xfffffffd
	.align		4
        /*0018*/ 	.word	0x00000000
	.align		4
        /*001c*/ 	.word	0xfffffffc


//--------------------- .text._Z13adamom_kernelIfEvPT_S1_S1_S1_S1_mdddddPKfS3_ --------------------------
	.section	.text._Z13adamom_kernelIfEvPT_S1_S1_S1_S1_mdddddPKfS3_,"ax",@progbits
	.align	128
        .global         _Z13adamom_kernelIfEvPT_S1_S1_S1_S1_mdddddPKfS3_
        .type           _Z13adamom_kernelIfEvPT_S1_S1_S1_S1_mdddddPKfS3_,@function
        .size           _Z13adamom_kernelIfEvPT_S1_S1_S1_S1_mdddddPKfS3_,(.L_x_130 - _Z13adamom_kernelIfEvPT_S1_S1_S1_S1_mdddddPKfS3_)
        .other          _Z13adamom_kernelIfEvPT_S1_S1_S1_S1_mdddddPKfS3_,@"STO_CUDA_ENTRY STV_DEFAULT"
_Z13adamom_kernelIfEvPT_S1_S1_S1_S1_mdddddPKfS3_:
.text._Z13adamom_kernelIfEvPT_S1_S1_S1_S1_mdddddPKfS3_:
[----:B------:R-:W-:Y:S01]  /*0000*/  LDC R1, c[0x0][0x37c] ;  /* 0x0000df00ff017b82 */ /* 0x000fe20000000800 */
[----:B------:R-:W0:Y:S01]  /*0010*/  LDCU.64 UR4, c[0x0][0x3e0] ;  /* 0x00007c00ff0477ac */ /* 0x000e220008000a00 */
[----:B------:R-:W1:Y:S01]  /*0020*/  LDCU.64 UR16, c[0x0][0x358] ;  /* 0x00006b00ff1077ac */ /* 0x000e620008000a00 */
[----:B0-----:R-:W-:-:S04]  /*0030*/  UISETP.NE.U32.AND UP0, UPT, UR4, URZ, UPT ;  /* 0x000000ff0400728c */ /* 0x001fc8000bf05070 */
[----:B------:R-:W-:-:S09]  /*0040*/  UISETP.NE.AND.EX UP0, UPT, UR5, URZ, UPT, UP0 ;  /* 0x000000ff0500728c */ /* 0x000fd2000bf05300 */
[----:B-1----:R-:W-:Y:S05]  /*0050*/  BRA.U !UP0, `(.L_x_0) ;  /* 0x0000000108107547 */ /* 0x002fea000b800000 */
[----:B------:R-:W0:Y:S02]  /*0060*/  LDC.64 R2, c[0x0][0x3e0] ;  /* 0x0000f800ff027b82 */ /* 0x000e240000000a00 */
[----:B0-----:R-:W2:Y:S02]  /*0070*/  LDG.E R2, desc[UR16][R2.64] ;  /* 0x0000001002027981 */ /* 0x001ea4000c1e1900 */
[----:B--2---:R-:W-:-:S13]  /*0080*/  FSETP.NEU.AND P0, PT, R2, 1, PT ;  /* 0x3f8000000200780b */ /* 0x004fda0003f0d000 */
[----:B------:R-:W-:Y:S05]  /*0090*/  @!P0 EXIT ;  /* 0x000000000000894d */ /* 0x000fea0003800000 */
.L_x_0:
[----:B------:R-:W0:Y:S01]  /*00a0*/  S2UR UR6, SR_CTAID.X ;  /* 0x00000000000679c3 */ /* 0x000e220000002500 */
[----:B------:R-:W0:Y:S01]  /*00b0*/  LDCU.64 UR12, c[0x0][0x3a8] ;  /* 0x00007500ff0c77ac */ /* 0x000e220008000a00 */
[----:B------:R-:W1:Y:S01]  /*00c0*/  LDCU UR11, c[0x0][0x380] ;  /* 0x00007000ff0b77ac */ /* 0x000e620008000800 */
[----:B------:R-:W2:Y:S01]  /*00d0*/  LDCU UR10, c[0x0][0x388] ;  /* 0x00007100ff0a77ac */ /* 0x000ea20008000800 */
[----:B------:R-:W3:Y:S01]  /*00e0*/  LDCU UR8, c[0x0][0x390] ;  /* 0x00007200ff0877ac */ /* 0x000ee20008000800 */
[----:B------:R-:W4:Y:S01]  /*00f0*/  LDCU UR7, c[0x0][0x3a0] ;  /* 0x00007400ff0777ac */ /* 0x000f220008000800 */
[----:B------:R-:W5:Y:S01]  /*0100*/  LDCU UR14, c[0x0][0x398] ;  /* 0x00007300ff0e77ac */ /* 0x000f620008000800 */
[----:B0-----:R-:W-:-:S04]  /*0110*/  UIMAD.WIDE.U32 UR4, UR6, UR12, URZ ;  /* 0x0000000c060472a5 */ /* 0x001fc8000f8e00ff */
[----:B------:R-:W-:-:S04]  /*0120*/  USHF.L.U32 UR9, UR4, 0x2, URZ ;  /* 0x0000000204097899 */ /* 0x000fc800080006ff */
[----:B-1----:R-:W-:Y:S02]  /*0130*/  UIADD3 UR11, UPT, UPT, UR9, UR11, URZ ;  /* 0x0000000b090b7290 */ /* 0x002fe4000fffe0ff */
[----:B--2---:R-:W-:Y:S02]  /*0140*/  UIADD3 UR10, UPT, UPT, UR9, UR10, URZ ;  /* 0x0000000a090a7290 */ /* 0x004fe4000fffe0ff */
[----:B---3--:R-:W-:Y:S02]  /*0150*/  UIADD3 UR8, UPT, UPT, UR9, UR8, URZ ;  /* 0x0000000809087290 */ /* 0x008fe4000fffe0ff */
[----:B----4-:R-:W-:Y:S02]  /*0160*/  UIADD3 UR7, UPT, UPT, UR9, UR7, URZ ;  /* 0x0000000709077290 */ /* 0x010fe4000fffe0ff */
[----:B-----5:R-:W-:Y:S02]  /*0170*/  UIADD3 UR9, UPT, UPT, UR9, UR14, URZ ;  /* 0x0000000e09097290 */ /* 0x020fe4000fffe0ff */
[----:B------:R-:W-:-:S02]  /*0180*/  ULOP3.LUT UR8, UR8, UR11, UR10, 0xfe, !UPT ;  /* 0x0000000b08087292 */ /* 0x000fc4000f8efe0a */
[----:B------:R-:W-:Y:S02]  /*0190*/  ULOP3.LUT UR7, UR7, 0xf, URZ, 0xc0, !UPT ;  /* 0x0000000f07077892 */ /* 0x000fe4000f8ec0ff */
[----:B------:R-:W-:Y:S02]  /*01a0*/  ULOP3.LUT UR8, UR8, 0xf, UR9, 0xc8, !UPT ;  /* 0x0000000f08087892 */ /* 0x000fe4000f8ec809 */
[----:B------:R-:W-:-:S04]  /*01b0*/  ULOP3.LUT UR7, UR7, 0x3, UR12, 0xf8, !UPT ;  /* 0x0000000307077892 */ /* 0x000fc8000f8ef80c */
[----:B------:R-:W-:Y:S02]  /*01c0*/  ULOP3.LUT UP0, URZ, UR8, UR7, URZ, 0xfc, !UPT ;  /* 0x0000000708ff7292 */ /* 0x000fe4000f80fcff */
[----:B------:R-:W-:Y:S02]  /*01d0*/  UIMAD UR8, UR6, UR13, UR5 ;  /* 0x0000000d060872a4 */ /* 0x000fe4000f8e0205 */
[----:B------:R-:W-:-:S09]  /*01e0*/  ULOP3.LUT UP0, URZ, URZ, URZ, URZ, 0xfc, UP0 ;  /* 0x000000ffffff7292 */ /* 0x000fd2000800fcff */
[----:B------:R-:W-:Y:S05]  /*01f0*/  BRA.U !UP0, `(.L_x_1) ;  /* 0x0000003908847547 */ /* 0x000fea000b800000 */
[----:B------:R-:W-:-:S04]  /*0200*/  ISETP.NE.U32.AND P0, PT, RZ, UR12, PT ;  /* 0x0000000cff007c0c */ /* 0x000fc8000bf05070 */
[----:B------:R-:W-:-:S13]  /*0210*/  ISETP.NE.AND.EX P0, PT, RZ, UR13, PT, P0 ;  /* 0x0000000dff007c0c */ /* 0x000fda000bf05300 */
[----:B------:R-:W-:Y:S05]  /*0220*/  @!P0 EXIT ;  /* 0x000000000000894d */ /* 0x000fea0003800000 */
[----:B------:R-:W0:Y:S01]  /*0230*/  LDCU.64 UR14, c[0x0][0x3d8] ;  /* 0x00007b00ff0e77ac */ /* 0x000e220008000a00 */
[----:B------:R-:W1:Y:S01]  /*0240*/  LDC.64 R14, c[0x0][0x3b8] ;  /* 0x0000ee00ff0e7b82 */ /* 0x000e620000000a00 */
[----:B------:R-:W2:Y:S01]  /*0250*/  S2R R2, SR_TID.X ;  /* 0x0000000000027919 */ /* 0x000ea20000002100 */
[----:B------:R-:W3:Y:S01]  /*0260*/  LDCU UR10, c[0x0][0x360] ;  /* 0x00006c00ff0a77ac */ /* 0x000ee20008000800 */
[----:B------:R-:W-:-:S04]  /*0270*/  UIADD3 UR6, UP1, UPT, UR4, UR12, URZ ;  /* 0x0000000c04067290 */ /* 0x000fc8000ff3e0ff */
[----:B------:R-:W-:Y:S02]  /*0280*/  UIADD3.X UR7, UPT, UPT, UR8, UR13, URZ, UP1, !UPT ;  /* 0x0000000d08077290 */ /* 0x000fe40008ffe4ff */
[----:B0-----:R-:W-:-:S04]  /*0290*/  UISETP.NE.U32.AND UP0, UPT, UR14, URZ, UPT ;  /* 0x000000ff0e00728c */ /* 0x001fc8000bf05070 */
[----:B------:R-:W-:Y:S02]  /*02a0*/  UISETP.NE.AND.EX UP0, UPT, UR15, URZ, UPT, UP0 ;  /* 0x000000ff0f00728c */ /* 0x000fe4000bf05300 */
[----:B---3--:R-:W-:Y:S01]  /*02b0*/  USHF.L.U32 UR9, UR10, 0x2, URZ ;  /* 0x000000020a097899 */ /* 0x008fe200080006ff */
[----:B-1----:R-:W-:-:S06]  /*02c0*/  DADD R14, -R14, 1 ;  /* 0x3ff000000e0e7429 */ /* 0x002fcc0000000100 */
[----:B--2---:R-:W-:Y:S05]  /*02d0*/  BRA.U !UP0, `(.L_x_2) ;  /* 0x0000002108187547 */ /* 0x004fea000b800000 */
[----:B------:R-:W-:Y:S01]  /*02e0*/  IADD3 R2, P0, PT, R2, UR4, RZ ;  /* 0x0000000402027c10 */ /* 0x000fe2000ff1e0ff */
[----:B------:R-:W0:Y:S04]  /*02f0*/  LDCU.64 UR18, c[0x0][0x3d0] ;  /* 0x00007a00ff1277ac */ /* 0x000e280008000a00 */
[----:B------:R-:W-:Y:S01]  /*0300*/  IMAD.X R3, RZ, RZ, UR8, P0 ;  /* 0x00000008ff037e24 */ /* 0x000fe200080e06ff */
[----:B------:R-:W1:Y:S01]  /*0310*/  LDCU.64 UR28, c[0x0][0x3c8] ;  /* 0x00007900ff1c77ac */ /* 0x000e620008000a00 */
[----:B------:R-:W2:Y:S01]  /*0320*/  LDCU.64 UR32, c[0x0][0x3b8] ;  /* 0x00007700ff2077ac */ /* 0x000ea20008000a00 */
[----:B------:R-:W3:Y:S01]  /*0330*/  LDCU.64 UR30, c[0x0][0x3b0] ;  /* 0x00007600ff1e77ac */ /* 0x000ee20008000a00 */
[----:B------:R-:W4:Y:S01]  /*0340*/  LDCU.64 UR34, c[0x0][0x380] ;  /* 0x00007000ff2277ac */ /* 0x000f220008000a00 */
[----:B------:R-:W0:Y:S01]  /*0350*/  LDCU.128 UR12, c[0x0][0x390] ;  /* 0x00007200ff0c77ac */ /* 0x000e220008000c00 */
[----:B------:R-:W0:Y:S01]  /*0360*/  LDCU.128 UR20, c[0x0][0x3a0] ;  /* 0x00007400ff1477ac */ /* 0x000e220008000c00 */
[----:B------:R-:W0:Y:S01]  /*0370*/  LDCU.128 UR24, c[0x0][0x380] ;  /* 0x00007000ff1877ac */ /* 0x000e220008000c00 */
[----:B------:R-:W-:Y:S01]  /*0380*/  UMOV UR4, URZ ;  /* 0x000000ff00047c82 */ /* 0x000fe20008000000 */
[----:B------:R-:W-:-:S05]  /*0390*/  UMOV UR5, URZ ;  /* 0x000000ff00057c82 */ /* 0x000fca0008000000 */
.L_x_43:
[----:B------:R-:W-:-:S04]  /*03a0*/  IADD3 R4, P0, PT, R2, UR4, RZ ;  /* 0x0000000402047c10 */ /* 0x000fc8000ff1e0ff */
[----:B------:R-:W-:Y:S01]  /*03b0*/  IADD3.X R5, PT, PT, R3, UR5, RZ, P0, !PT ;  /* 0x0000000503057c10 */ /* 0x000fe200087fe4ff */
[C---:B---3--:R-:W-:Y:S01]  /*03c0*/  IMAD.SHL.U32 R22, R4.reuse, 0x4, RZ ;  /* 0x0000000404167824 */ /* 0x048fe200078e00ff */
[C---:B------:R-:W-:Y:S02]  /*03d0*/  ISETP.GE.U32.AND P2, PT, R4.reuse, UR6, PT ;  /* 0x0000000604007c0c */ /* 0x040fe4000bf46070 */
[----:B------:R-:W-:Y:S02]  /*03e0*/  SHF.L.U64.HI R10, R4, 0x2, R5 ;  /* 0x00000002040a7819 */ /* 0x000fe40000010205 */
[----:B0-----:R-:W-:Y:S02]  /*03f0*/  IADD3 R16, P1, PT, R22, UR26, RZ ;  /* 0x0000001a16107c10 */ /* 0x001fe4000ff3e0ff */
[----:B------:R-:W-:Y:S02]  /*0400*/  ISETP.GE.U32.AND.EX P2, PT, R5, UR7, PT, P2 ;  /* 0x0000000705007c0c */ /* 0x000fe4000bf46120 */
[----:B------:R-:W-:-:S02]  /*0410*/  IADD3.X R17, PT, PT, R10, UR27, RZ, P1, !PT ;  /* 0x0000001b0a117c10 */ /* 0x000fc40008ffe4ff */
[----:B-1----:R-:W-:Y:S02]  /*0420*/  IADD3 R12, P1, PT, R4, UR10, RZ ;  /* 0x0000000a040c7c10 */ /* 0x002fe4000ff3e0ff */
[C---:B------:R-:W-:Y:S01]  /*0430*/  IADD3 R6, P0, PT, R22.reuse, UR24, RZ ;  /* 0x0000001816067c10 */ /* 0x040fe2000ff1e0ff */
[----:B------:R-:W-:Y:S01]  /*0440*/  USHF.L.U32 UR8, UR10, 0x2, URZ ;  /* 0x000000020a087899 */ /* 0x000fe200080006ff */
[----:B------:R-:W-:Y:S01]  /*0450*/  IADD3 R18, P3, PT, R22, UR12, RZ ;  /* 0x0000000c16127c10 */ /* 0x000fe2000ff7e0ff */
[----:B------:R-:W-:Y:S01]  /*0460*/  IMAD.X R13, RZ, RZ, R5, P1 ;  /* 0x000000ffff0d7224 */ /* 0x000fe200008e0605 */
[----:B------:R-:W-:Y:S02]  /*0470*/  IADD3.X R7, PT, PT, R10, UR25, RZ, P0, !PT ;  /* 0x000000190a077c10 */ /* 0x000fe400087fe4ff */
[----:B------:R-:W-:Y:S01]  /*0480*/  IADD3 R20, P1, PT, R22, UR14, RZ ;  /* 0x0000000e16147c10 */ /* 0x000fe2000ff3e0ff */
[----:B------:R-:W-:Y:S01]  /*0490*/  USHF.R.U32.HI UR11, URZ, 0x1e, UR10 ;  /* 0x0000001eff0b7899 */ /* 0x000fe2000801160a */
[----:B------:R-:W-:Y:S01]  /*04a0*/  IADD3.X R19, PT, PT, R10, UR13, RZ, P3, !PT ;  /* 0x0000000d0a137c10 */ /* 0x000fe20009ffe4ff */
[----:B------:R0:W5:Y:S01]  /*04b0*/  @!P2 LDG.E R0, desc[UR16][R6.64] ;  /* 0x000000100600a981 */ /* 0x000162000c1e1900 */
[----:B------:R-:W-:-:S02]  /*04c0*/  IADD3 R22, P3, PT, R22, UR20, RZ ;  /* 0x0000001416167c10 */ /* 0x000fc4000ff7e0ff */
[----:B------:R-:W-:Y:S01]  /*04d0*/  IADD3.X R21, PT, PT, R10, UR15, RZ, P1, !PT ;  /* 0x0000000f0a157c10 */ /* 0x000fe20008ffe4ff */
[----:B------:R-:W2:Y:S01]  /*04e0*/  @!P2 LDG.E R8, desc[UR16][R16.64] ;  /* 0x000000101008a981 */ /* 0x000ea2000c1e1900 */
[----:B----4-:R-:W-:Y:S02]  /*04f0*/  IADD3 R24, P1, PT, R6, UR8, RZ ;  /* 0x0000000806187c10 */ /* 0x010fe4000ff3e0ff */
[----:B------:R-:W-:Y:S01]  /*0500*/  IADD3.X R23, PT, PT, R10, UR21, RZ, P3, !PT ;  /* 0x000000150a177c10 */ /* 0x000fe20009ffe4ff */
[----:B------:R-:W3:Y:S01]  /*0510*/  @!P2 LDG.E R9, desc[UR16][R18.64] ;  /* 0x000000101209a981 */ /* 0x000ee2000c1e1900 */
[C---:B------:R-:W-:Y:S02]  /*0520*/  ISETP.GE.U32.AND P0, PT, R12.reuse, UR6, PT ;  /* 0x000000060c007c0c */ /* 0x040fe4000bf06070 */
[----:B0-----:R-:W-:Y:S01]  /*0530*/  IADD3 R6, P4, PT, R12, UR10, RZ ;  /* 0x0000000a0c067c10 */ /* 0x001fe2000ff9e0ff */
[----:B------:R-:W4:Y:S01]  /*0540*/  @!P2 LDG.E R10, desc[UR16][R20.64] ;  /* 0x00000010140aa981 */ /* 0x000f22000c1e1900 */
[----:B------:R-:W-:-:S02]  /*0550*/  IADD3 R28, P3, PT, R18, UR8, RZ ;  /* 0x00000008121c7c10 */ /* 0x000fc4000ff7e0ff */
[----:B------:R-:W-:Y:S01]  /*0560*/  IADD3.X R25, PT, PT, R7, UR11, RZ, P1, !PT ;  /* 0x0000000b07197c10 */ /* 0x000fe20008ffe4ff */
[----:B------:R-:W-:Y:S01]  /*0570*/  IMAD.X R7, RZ, RZ, R13, P4 ;  /* 0x000000ffff077224 */ /* 0x000fe200020e060d */
[----:B------:R-:W-:Y:S01]  /*0580*/  IADD3 R30, P4, PT, R20, UR8, RZ ;  /* 0x00000008141e7c10 */ /* 0x000fe2000ff9e0ff */
[----:B------:R-:W4:Y:S01]  /*0590*/  @!P2 LDG.E R11, desc[UR16][R22.64] ;  /* 0x00000010160ba981 */ /* 0x000f22000c1e1900 */
[----:B------:R-:W-:Y:S02]  /*05a0*/  IADD3 R26, P1, PT, R16, UR8, RZ ;  /* 0x00000008101a7c10 */ /* 0x000fe4000ff3e0ff */
[----:B------:R-:W-:Y:S02]  /*05b0*/  IADD3.X R29, PT, PT, R19, UR11, RZ, P3, !PT ;  /* 0x0000000b131d7c10 */ /* 0x000fe40009ffe4ff */
[----:B------:R-:W-:Y:S02]  /*05c0*/  IADD3 R32, P3, PT, R22, UR8, RZ ;  /* 0x0000000816207c10 */ /* 0x000fe4000ff7e0ff */
[----:B------:R-:W-:-:S02]  /*05d0*/  IADD3.X R31, PT, PT, R21, UR11, RZ, P4, !PT ;  /* 0x0000000b151f7c10 */ /* 0x000fc4000a7fe4ff */
[----:B------:R-:W-:Y:S02]  /*05e0*/  IADD3.X R27, PT, PT, R17, UR11, RZ, P1, !PT ;  /* 0x0000000b111b7c10 */ /* 0x000fe40008ffe4ff */
[----:B------:R-:W-:Y:S02]  /*05f0*/  IADD3 R36, P4, PT, R26, UR8, RZ ;  /* 0x000000081a247c10 */ /* 0x000fe4000ff9e0ff */
[----:B------:R-:W-:Y:S02]  /*0600*/  IADD3.X R33, PT, PT, R23, UR11, RZ, P3, !PT ;  /* 0x0000000b17217c10 */ /* 0x000fe40009ffe4ff */
[----:B------:R-:W-:Y:S02]  /*0610*/  ISETP.GE.U32.AND.EX P0, PT, R13, UR7, PT, P0 ;  /* 0x000000070d007c0c */ /* 0x000fe4000bf06100 */
[----:B------:R-:W-:Y:S02]  /*0620*/  IADD3 R34, P3, PT, R24, UR8, RZ ;  /* 0x0000000818227c10 */ /* 0x000fe4000ff7e0ff */
[----:B------:R-:W-:-:S02]  /*0630*/  ISETP.GE.U32.AND P1, PT, R6, UR6, PT ;  /* 0x0000000606007c0c */ /* 0x000fc4000bf26070 */
[----:B------:R-:W-:Y:S02]  /*0640*/  IADD3.X R37, PT, PT, R27, UR11, RZ, P4, !PT ;  /* 0x0000000b1b257c10 */ /* 0x000fe4000a7fe4ff */
[----:B------:R-:W-:Y:S02]  /*0650*/  IADD3 R6, P5, PT, R6, UR10, RZ ;  /* 0x0000000a06067c10 */ /* 0x000fe4000ffbe0ff */
[----:B------:R-:W-:Y:S02]  /*0660*/  IADD3 R40, P4, PT, R30, UR8, RZ ;  /* 0x000000081e287c10 */ /* 0x000fe4000ff9e0ff */
[----:B------:R-:W-:Y:S01]  /*0670*/  IADD3.X R35, PT, PT, R25, UR11, RZ, P3, !PT ;  /* 0x0000000b19237c10 */ /* 0x000fe20009ffe4ff */
[----:B------:R-:W4:Y:S01]  /*0680*/  @!P0 LDG.E R80, desc[UR16][R28.64] ;  /* 0x000000101c508981 */ /* 0x000f22000c1e1900 */
[----:B------:R-:W-:Y:S02]  /*0690*/  IADD3 R38, P3, PT, R28, UR8, RZ ;  /* 0x000000081c267c10 */ /* 0x000fe4000ff7e0ff */
[----:B------:R-:W-:Y:S01]  /*06a0*/  ISETP.GE.U32.AND.EX P1, PT, R7, UR7, PT, P1 ;  /* 0x0000000707007c0c */ /* 0x000fe2000bf26110 */
[----:B------:R-:W-:Y:S01]  /*06b0*/  IMAD.X R7, RZ, RZ, R7, P5 ;  /* 0x000000ffff077224 */ /* 0x000fe200028e0607 */
[----:B------:R-:W-:Y:S01]  /*06c0*/  IADD3.X R41, PT, PT, R31, UR11, RZ, P4, !PT ;  /* 0x0000000b1f297c10 */ /* 0x000fe2000a7fe4ff */
[----:B------:R-:W4:Y:S01]  /*06d0*/  @!P0 LDG.E R82, desc[UR16][R30.64] ;  /* 0x000000101e528981 */ /* 0x000f22000c1e1900 */
[----:B------:R-:W-:-:S02]  /*06e0*/  IADD3 R42, P5, PT, R32, UR8, RZ ;  /* 0x00000008202a7c10 */ /* 0x000fc4000ffbe0ff */
[----:B------:R-:W-:Y:S01]  /*06f0*/  IADD3 R44, P4, PT, R34, UR8, RZ ;  /* 0x00000008222c7c10 */ /* 0x000fe2000ff9e0ff */
[----:B------:R-:W4:Y:S01]  /*0700*/  @!P0 LDG.E R84, desc[UR16][R32.64] ;  /* 0x0000001020548981 */ /* 0x000f22000c1e1900 */
[----:B------:R-:W-:Y:S02]  /*0710*/  IADD3.X R39, PT, PT, R29, UR11, RZ, P3, !PT ;  /* 0x0000000b1d277c10 */ /* 0x000fe40009ffe4ff */
[----:B------:R-:W-:Y:S01]  /*0720*/  ISETP.GE.U32.AND P3, PT, R6, UR6, PT ;  /* 0x0000000606007c0c */ /* 0x000fe2000bf66070 */
[----:B------:R-:W4:Y:S01]  /*0730*/  @!P0 LDG.E R12, desc[UR16][R24.64] ;  /* 0x00000010180c8981 */ /* 0x000f22000c1e1900 */
[----:B------:R-:W-:Y:S02]  /*0740*/  IADD3.X R43, PT, PT, R33, UR11, RZ, P5, !PT ;  /* 0x0000000b212b7c10 */ /* 0x000fe4000affe4ff */
[----:B------:R-:W-:Y:S01]  /*0750*/  IADD3.X R45, PT, PT, R35, UR11, RZ, P4, !PT ;  /* 0x0000000b232d7c10 */ /* 0x000fe2000a7fe4ff */
[----:B------:R-:W4:Y:S01]  /*0760*/  @!P1 LDG.E R86, desc[UR16][R34.64] ;  /* 0x0000001022569981 */ /* 0x000f22000c1e1900 */
[----:B------:R-:W-:-:S02]  /*0770*/  IADD3 R46, P5, PT, R36, UR8, RZ ;  /* 0x00000008242e7c10 */ /* 0x000fc4000ffbe0ff */
[----:B------:R-:W-:Y:S01]  /*0780*/  IADD3 R48, P4, PT, R38, UR8, RZ ;  /* 0x0000000826307c10 */ /* 0x000fe2000ff9e0ff */
[----:B------:R-:W4:Y:S01]  /*0790*/  @!P1 LDG.E R88, desc[UR16][R36.64] ;  /* 0x0000001024589981 */ /* 0x000f22000c1e1900 */
[----:B------:R-:W-:Y:S02]  /*07a0*/  ISETP.GE.U32.AND.EX P3, PT, R7, UR7, PT, P3 ;  /* 0x0000000707007c0c */ /* 0x000fe4000bf66130 */
[----:B------:R-:W-:Y:S01]  /*07b0*/  IADD3.X R47, PT, PT, R37, UR11, RZ, P5, !PT ;  /* 0x0000000b252f7c10 */ /* 0x000fe2000affe4ff */
[----:B------:R-:W4:Y:S01]  /*07c0*/  @!P1 LDG.E R90, desc[UR16][R38.64] ;  /* 0x00000010265a9981 */ /* 0x000f22000c1e1900 */
[----:B------:R-:W-:Y:S02]  /*07d0*/  IADD3.X R49, PT, PT, R39, UR11, RZ, P4, !PT ;  /* 0x0000000b27317c10 */ /* 0x000fe4000a7fe4ff */
[----:B------:R-:W-:Y:S01]  /*07e0*/  IADD3 R50, P5, PT, R40, UR8, RZ ;  /* 0x0000000828327c10 */ /* 0x000fe2000ffbe0ff */
[----:B------:R-:W4:Y:S01]  /*07f0*/  @!P1 LDG.E R92, desc[UR16][R40.64] ;  /* 0x00000010285c9981 */ /* 0x000f22000c1e1900 */
[----:B------:R-:W-:-:S02]  /*0800*/  IADD3 R52, P4, PT, R42, UR8, RZ ;  /* 0x000000082a347c10 */ /* 0x000fc4000ff9e0ff */
[----:B------:R-:W-:Y:S01]  /*0810*/  IADD3.X R51, PT, PT, R41, UR11, RZ, P5, !PT ;  /* 0x0000000b29337c10 */ /* 0x000fe2000affe4ff */
[----:B------:R-:W4:Y:S01]  /*0820*/  @!P0 LDG.E R13, desc[UR16][R26.64] ;  /* 0x000000101a0d8981 */ /* 0x000f22000c1e1900 */
[----:B------:R-:W-:-:S03]  /*0830*/  IADD3.X R53, PT, PT, R43, UR11, RZ, P4, !PT ;  /* 0x0000000b2b357c10 */ /* 0x000fc6000a7fe4ff */
[----:B------:R-:W4:Y:S04]  /*0840*/  @!P1 LDG.E R94, desc[UR16][R42.64] ;  /* 0x000000102a5e9981 */ /* 0x000f28000c1e1900 */
[----:B------:R-:W4:Y:S04]  /*0850*/  @!P3 LDG.E R95, desc[UR16][R44.64] ;  /* 0x000000102c5fb981 */ /* 0x000f28000c1e1900 */
[----:B------:R-:W4:Y:S04]  /*0860*/  @!P3 LDG.E R96, desc[UR16][R46.64] ;  /* 0x000000102e60b981 */ /* 0x000f28000c1e1900 */
[----:B------:R-:W4:Y:S04]  /*0870*/  @!P3 LDG.E R97, desc[UR16][R48.64] ;  /* 0x000000103061b981 */ /* 0x000f28000c1e1900 */
[----:B------:R-:W4:Y:S04]  /*0880*/  @!P3 LDG.E R98, desc[UR16][R50.64] ;  /* 0x000000103262b981 */ /* 0x000f28000c1e1900 */
[----:B------:R-:W4:Y:S01]  /*0890*/  @!P3 LDG.E R99, desc[UR16][R52.64] ;  /* 0x000000103463b981 */ /* 0x000f22000c1e1900 */
[----:B------:R-:W-:-:S02]  /*08a0*/  CS2R R68, SRZ ;  /* 0x0000000000447805 */ /* 0x000fc4000001ff00 */
[----:B------:R-:W-:Y:S02]  /*08b0*/  CS2R R70, SRZ ;  /* 0x0000000000467805 */ /* 0x000fe4000001ff00 */
[----:B------:R-:W-:Y:S02]  /*08c0*/  CS2R R72, SRZ ;  /* 0x0000000000487805 */ /* 0x000fe4000001ff00 */
[----:B------:R-:W-:Y:S02]  /*08d0*/  CS2R R74, SRZ ;  /* 0x00000000004a7805 */ /* 0x000fe4000001ff00 */
[----:B------:R-:W-:Y:S02]  /*08e0*/  CS2R R76, SRZ ;  /* 0x00000000004c7805 */ /* 0x000fe4000001ff00 */
[----:B------:R-:W-:Y:S02]  /*08f0*/  CS2R R78, SRZ ;  /* 0x00000000004e7805 */ /* 0x000fe4000001ff00 */
[----:B------:R-:W-:-:S02]  /*0900*/  CS2R R54, SRZ ;  /* 0x0000000000367805 */ /* 0x000fc4000001ff00 */
[----:B------:R-:W-:Y:S02]  /*0910*/  CS2R R56, SRZ ;  /* 0x0000000000387805 */ /* 0x000fe4000001ff00 */
[----:B------:R-:W-:Y:S02]  /*0920*/  CS2R R58, SRZ ;  /* 0x00000000003a7805 */ /* 0x000fe4000001ff00 */
[----:B------:R-:W-:Y:S02]  /*0930*/  CS2R R60, SRZ ;  /* 0x00000000003c7805 */ /* 0x000fe4000001ff00 */
[----:B------:R-:W-:Y:S02]  /*0940*/  CS2R R62, SRZ ;  /* 0x00000000003e7805 */ /* 0x000fe4000001ff00 */
[----:B------:R-:W-:Y:S02]  /*0950*/  CS2R R64, SRZ ;  /* 0x0000000000407805 */ /* 0x000fe4000001ff00 */
[----:B------:R-:W-:Y:S01]  /*0960*/  CS2R R66, SRZ ;  /* 0x0000000000427805 */ /* 0x000fe2000001ff00 */
[----:B------:R-:W-:-:S04]  /*0970*/  UIADD3 UR4, UP0, UPT, UR9, UR4, URZ ;  /* 0x0000000409047290 */ /* 0x000fc8000ff1e0ff */
[----:B------:R-:W-:Y:S02]  /*0980*/  UIADD3.X UR5, UPT, UPT, URZ, UR5, URZ, UP0, !UPT ;  /* 0x00000005ff057290 */ /* 0x000fe400087fe4ff */
[----:B------:R-:W-:Y:S01]  /*0990*/  UISETP.GE.U32.AND UP0, UPT, UR4, UR22, UPT ;  /* 0x000000160400728c */ /* 0x000fe2000bf06070 */
[----:B------:R-:W-:Y:S03]  /*09a0*/  BSSY.RECONVERGENT B1, `(.L_x_3) ;  /* 0x000006c000017945 */ /* 0x000fe60003800200 */
[----:B------:R-:W-:Y:S01]  /*09b0*/  UISETP.GE.U32.AND.EX UP0, UPT, UR5, UR23, UPT, UP0 ;  /* 0x000000170500728c */ /* 0x000fe2000bf06100 */
[----:B-----5:R-:W0:Y:S08]  /*09c0*/  @!P2 F2F.F64.F32 R54, R0 ;  /* 0x000000000036a310 */ /* 0x020e300000201800 */
[----:B--2---:R-:W2:Y:S08]  /*09d0*/  @!P2 F2F.F64.F32 R56, R8 ;  /* 0x000000080038a310 */ /* 0x004eb00000201800 */
[----:B---3--:R-:W3:Y:S08]  /*09e0*/  @!P2 F2F.F64.F32 R58, R9 ;  /* 0x00000009003aa310 */ /* 0x008ef00000201800 */
[----:B----4-:R-:W4:Y:S08]  /*09f0*/  @!P2 F2F.F64.F32 R60, R10 ;  /* 0x0000000a003ca310 */ /* 0x010f300000201800 */
[----:B------:R-:W0:Y:S08]  /*0a00*/  @!P2 F2F.F64.F32 R62, R11 ;  /* 0x0000000b003ea310 */ /* 0x000e300000201800 */
[----:B------:R5:W0:Y:S02]  /*0a10*/  @!P0 F2F.F64.F32 R68, R80 ;  /* 0x0000005000448310 */ /* 0x000a240000201800 */
[----:B-----5:R-:W-:-:S06]  /*0a20*/  CS2R R80, SRZ ;  /* 0x0000000000507805 */ /* 0x020fcc000001ff00 */
[----:B------:R5:W0:Y:S08]  /*0a30*/  @!P0 F2F.F64.F32 R70, R82 ;  /* 0x0000005200468310 */ /* 0x000a300000201800 */
[----:B------:R1:W0:Y:S01]  /*0a40*/  @!P0 F2F.F64.F32 R72, R84 ;  /* 0x0000005400488310 */ /* 0x0002220000201800 */
[----:B-----5:R-:W-:-:S07]  /*0a50*/  CS2R R82, SRZ ;  /* 0x0000000000527805 */ /* 0x020fce000001ff00 */
[----:B------:R5:W0:Y:S01]  /*0a60*/  @!P1 F2F.F64.F32 R74, R86 ;  /* 0x00000056004a9310 */ /* 0x000a220000201800 */
[----:B-1----:R-:W-:-:S07]  /*0a70*/  CS2R R84, SRZ ;  /* 0x0000000000547805 */ /* 0x002fce000001ff00 */
[----:B------:R1:W0:Y:S01]  /*0a80*/  @!P1 F2F.F64.F32 R76, R88 ;  /* 0x00000058004c9310 */ /* 0x0002220000201800 */
[----:B-----5:R-:W-:-:S07]  /*0a90*/  CS2R R86, SRZ ;  /* 0x0000000000567805 */ /* 0x020fce000001ff00 */
[----:B------:R5:W0:Y:S01]  /*0aa0*/  @!P1 F2F.F64.F32 R78, R90 ;  /* 0x0000005a004e9310 */ /* 0x000a220000201800 */
[----:B-1----:R-:W-:-:S07]  /*0ab0*/  CS2R R88, SRZ ;  /* 0x0000000000587805 */ /* 0x002fce000001ff00 */
[----:B------:R1:W0:Y:S01]  /*0ac0*/  @!P1 F2F.F64.F32 R80, R92 ;  /* 0x0000005c00509310 */ /* 0x0002220000201800 */
[----:B-----5:R-:W-:Y:S02]  /*0ad0*/  CS2R R90, SRZ ;  /* 0x00000000005a7805 */ /* 0x020fe4000001ff00 */
[----:B-1----:R-:W-:-:S05]  /*0ae0*/  CS2R R92, SRZ ;  /* 0x00000000005c7805 */ /* 0x002fca000001ff00 */
[----:B------:R1:W0:Y:S08]  /*0af0*/  @!P0 F2F.F64.F32 R64, R12 ;  /* 0x0000000c00408310 */ /* 0x0002300000201800 */
[----:B------:R1:W0:Y:S08]  /*0b00*/  @!P0 F2F.F64.F32 R66, R13 ;  /* 0x0000000d00428310 */ /* 0x0002300000201800 */
[----:B------:R1:W0:Y:S08]  /*0b10*/  @!P1 F2F.F64.F32 R82, R94 ;  /* 0x0000005e00529310 */ /* 0x0002300000201800 */
[----:B------:R1:W0:Y:S08]  /*0b20*/  @!P3 F2F.F64.F32 R84, R95 ;  /* 0x0000005f0054b310 */ /* 0x0002300000201800 */
[----:B------:R1:W0:Y:S08]  /*0b30*/  @!P3 F2F.F64.F32 R86, R96 ;  /* 0x000000600056b310 */ /* 0x0002300000201800 */
[----:B------:R1:W0:Y:S08]  /*0b40*/  @!P3 F2F.F64.F32 R88, R97 ;  /* 0x000000610058b310 */ /* 0x0002300000201800 */
[----:B------:R1:W0:Y:S08]  /*0b50*/  @!P3 F2F.F64.F32 R90, R98 ;  /* 0x00000062005ab310 */ /* 0x0002300000201800 */
[----:B------:R1:W0:Y:S01]  /*0b60*/  @!P3 F2F.F64.F32 R92, R99 ;  /* 0x00000063005cb310 */ /* 0x0002220000201800 */
[----:B--234-:R-:W-:Y:S05]  /*0b70*/  @P2 BRA `(.L_x_4) ;  /* 0x0000000400382947 */ /* 0x01cfea0003800000 */
[----:B------:R-:W2:Y:S02]  /*0b80*/  LDC.64 R8, c[0x0][0x3d8] ;  /* 0x0000f600ff087b82 */ /* 0x000ea40000000a00 */
[----:B--2---:R-:W2:Y:S01]  /*0b90*/  LDG.E R8, desc[UR16][R8.64] ;  /* 0x0000001008087981 */ /* 0x004ea2000c1e1900 */
[----:B-1----:R-:W-:Y:S01]  /*0ba0*/  IMAD.MOV.U32 R12, RZ, RZ, 0x1 ;  /* 0x00000001ff0c7424 */ /* 0x002fe200078e00ff */
[----:B------:R-:W-:Y:S01]  /*0bb0*/  FSETP.GEU.AND P5, PT, |R57|, 6.5827683646048100446e-37, PT ;  /* 0x036000003900780b */ /* 0x000fe20003fae200 */
[----:B------:R-:W-:Y:S01]  /*0bc0*/  BSSY.RECONVERGENT B2, `(.L_x_5) ;  /* 0x0000013000027945 */ /* 0x000fe20003800200 */
[----:B--2---:R-:W1:Y:S08]  /*0bd0*/  F2F.F64.F32 R10, R8 ;  /* 0x00000008000a7310 */ /* 0x004e700000201800 */
[----:B-1----:R-:W1:Y:S02]  /*0be0*/  MUFU.RCP64H R13, R11 ;  /* 0x0000000b000d7308 */ /* 0x002e640000001800 */
[----:B-1----:R-:W-:-:S08]  /*0bf0*/  DFMA R94, -R10, R12, 1 ;  /* 0x3ff000000a5e742b */ /* 0x002fd0000000010c */
[----:B------:R-:W-:-:S08]  /*0c00*/  DFMA R94, R94, R94, R94 ;  /* 0x0000005e5e5e722b */ /* 0x000fd0000000005e */
[----:B------:R-:W-:-:S08]  /*0c10*/  DFMA R94, R12, R94, R12 ;  /* 0x0000005e0c5e722b */ /* 0x000fd0000000000c */
[----:B------:R-:W-:-:S08]  /*0c20*/  DFMA R12, -R10, R94, 1 ;  /* 0x3ff000000a0c742b */ /* 0x000fd0000000015e */
[----:B------:R-:W-:-:S08]  /*0c30*/  DFMA R12, R94, R12, R94 ;  /* 0x0000000c5e0c722b */ /* 0x000fd0000000005e */
[----:B------:R-:W-:-:S08]  /*0c40*/  DMUL R102, R56, R12 ;  /* 0x0000000c38667228 */ /* 0x000fd00000000000 */
[----:B------:R-:W-:-:S08]  /*0c50*/  DFMA R94, -R10, R102, R56 ;  /* 0x000000660a5e722b */ /* 0x000fd00000000138 */
[----:B------:R-:W-:-:S10]  /*0c60*/  DFMA R102, R12, R94, R102 ;  /* 0x0000005e0c66722b */ /* 0x000fd40000000066 */
[----:B------:R-:W-:-:S05]  /*0c70*/  FFMA R0, RZ, R11, R103 ;  /* 0x0000000bff007223 */ /* 0x000fca0000000067 */
[----:B------:R-:W-:-:S13]  /*0c80*/  FSETP.GT.AND P4, PT, |R0|, 1.469367938527859385e-39, PT ;  /* 0x001000000000780b */ /* 0x000fda0003f84200 */
[----:B------:R-:W-:Y:S05]  /*0c90*/  @P4 BRA P5, `(.L_x_6) ;  /* 0x0000000000144947 */ /* 0x000fea0002800000 */
[----:B------:R-:W-:Y:S01]  /*0ca0*/  IMAD.MOV.U32 R8, RZ, RZ, R56 ;  /* 0x000000ffff087224 */ /* 0x000fe200078e0038 */
[----:B------:R-:W-:Y:S01]  /*0cb0*/  MOV R0, 0xcf0 ;  /* 0x00000cf000007802 */ /* 0x000fe20000000f00 */
[----:B------:R-:W-:Y:S02]  /*0cc0*/  IMAD.MOV.U32 R9, RZ, RZ, R57 ;  /* 0x000000ffff097224 */ /* 0x000fe400078e0039 */
[----:B------:R-:W-:-:S07]  /*0cd0*/  IMAD.MOV.U32 R94, RZ, RZ, R10 ;  /* 0x000000ffff5e7224 */ /* 0x000fce00078e000a */
[----:B0-----:R-:W-:Y:S05]  /*0ce0*/  CALL.REL.NOINC `($__internal_0_$__cuda_sm20_div_rn_f64_full) ;  /* 0x0000005400487944 */ /* 0x001fea0003c00000 */
.L_x_6:
[----:B------:R-:W-:Y:S05]  /*0cf0*/  BSYNC.RECONVERGENT B2 ;  /* 0x0000000000027941 */ /* 0x000fea0003800200 */
.L_x_5:
[----:B------:R-:W0:Y:S01]  /*0d00*/  LDC.64 R94, c[0x0][0x3c0] ;  /* 0x0000f000ff5e7b82 */ /* 0x000e220000000a00 */
[----:B------:R-:W-:Y:S01]  /*0d10*/  IMAD.MOV.U32 R8, RZ, RZ, 0x1 ;  /* 0x00000001ff087424 */ /* 0x000fe200078e00ff */
[----:B------:R-:W-:Y:S01]  /*0d20*/  DMUL R58, R58, UR32 ;  /* 0x000000203a3a7c28 */ /* 0x000fe20008000000 */
[----:B------:R-:W-:Y:S01]  /*0d30*/  BSSY.RECONVERGENT B2, `(.L_x_7) ;  /* 0x000001d000027945 */ /* 0x000fe20003800200 */
[----:B0-----:R-:W-:-:S06]  /*0d40*/  DFMA R62, R62, R94, 1 ;  /* 0x3ff000003e3e742b */ /* 0x001fcc000000005e */
[----:B------:R-:W0:Y:S02]  /*0d50*/  MUFU.RCP64H R9, R63 ;  /* 0x0000003f00097308 */ /* 0x000e240000001800 */
[----:B0-----:R-:W-:-:S08]  /*0d60*/  DFMA R10, -R62, R8, 1 ;  /* 0x3ff000003e0a742b */ /* 0x001fd00000000108 */
[----:B------:R-:W-:Y:S02]  /*0d70*/  DFMA R12, R10, R10, R10 ;  /* 0x0000000a0a0c722b */ /* 0x000fe4000000000a */
[----:B------:R-:W-:-:S06]  /*0d80*/  DFMA R10, R54, UR18, R102 ;  /* 0x00000012360a7c2b */ /* 0x000fcc0008000066 */
[----:B------:R-:W-:Y:S02]  /*0d90*/  DFMA R12, R8, R12, R8 ;  /* 0x0000000c080c722b */ /* 0x000fe40000000008 */
[-C--:B------:R-:W-:Y:S02]  /*0da0*/  DMUL R8, R10, R10.reuse ;  /* 0x0000000a0a087228 */ /* 0x080fe40000000000 */
[----:B------:R-:W-:-:S04]  /*0db0*/  DFMA R58, R14, R10, R58 ;  /* 0x0000000a0e3a722b */ /* 0x000fc8000000003a */
[----:B------:R-:W-:Y:S02]  /*0dc0*/  DFMA R56, -R62, R12, 1 ;  /* 0x3ff000003e38742b */ /* 0x000fe4000000010c */
[----:B------:R-:W-:-:S06]  /*0dd0*/  DFMA R60, R60, R94, R8 ;  /* 0x0000005e3c3c722b */ /* 0x000fcc0000000008 */
[----:B------:R-:W-:-:S04]  /*0de0*/  DFMA R56, R12, R56, R12 ;  /* 0x000000380c38722b */ /* 0x000fc8000000000c */
[----:B------:R-:W-:-:S04]  /*0df0*/  FSETP.GEU.AND P5, PT, |R61|, 6.5827683646048100446e-37, PT ;  /* 0x036000003d00780b */ /* 0x000fc80003fae200 */
[----:B------:R-:W-:-:S08]  /*0e00*/  DMUL R8, R60, R56 ;  /* 0x000000383c087228 */ /* 0x000fd00000000000 */
[----:B------:R-:W-:-:S08]  /*0e10*/  DFMA R12, -R62, R8, R60 ;  /* 0x000000083e0c722b */ /* 0x000fd0000000013c */
[----:B------:R-:W-:Y:S01]  /*0e20*/  DFMA R8, R56, R12, R8 ;  /* 0x0000000c3808722b */ /* 0x000fe20000000008 */
[----:B------:R-:W-:Y:S02]  /*0e30*/  IMAD.MOV.U32 R56, RZ, RZ, R102 ;  /* 0x000000ffff387224 */ /* 0x000fe400078e0066 */
[----:B------:R-:W-:-:S07]  /*0e40*/  IMAD.MOV.U32 R57, RZ, RZ, R103 ;  /* 0x000000ffff397224 */ /* 0x000fce00078e0067 */
[----:B------:R-:W-:-:S05]  /*0e50*/  FFMA R0, RZ, R63, R9 ;  /* 0x0000003fff007223 */ /* 0x000fca0000000009 */
[----:B------:R-:W-:-:S13]  /*0e60*/  FSETP.GT.AND P4, PT, |R0|, 1.469367938527859385e-39, PT ;  /* 0x001000000000780b */ /* 0x000fda0003f84200 */
[----:B------:R-:W-:Y:S05]  /*0e70*/  @P4 BRA P5, `(.L_x_8) ;  /* 0x0000000000204947 */ /* 0x000fea0002800000 */
[----:B------:R-:W-:Y:S01]  /*0e80*/  IMAD.MOV.U32 R8, RZ, RZ, R60 ;  /* 0x000000ffff087224 */ /* 0x000fe200078e003c */
[----:B------:R-:W-:Y:S01]  /*0e90*/  MOV R0, 0xee0 ;  /* 0x00000ee000007802 */ /* 0x000fe20000000f00 */
[----:B------:R-:W-:Y:S02]  /*0ea0*/  IMAD.MOV.U32 R9, RZ, RZ, R61 ;  /* 0x000000ffff097224 */ /* 0x000fe400078e003d */
[----:B------:R-:W-:Y:S02]  /*0eb0*/  IMAD.MOV.U32 R94, RZ, RZ, R62 ;  /* 0x000000ffff5e7224 */ /* 0x000fe400078e003e */
[----:B------:R-:W-:-:S07]  /*0ec0*/  IMAD.MOV.U32 R11, RZ, RZ, R63 ;  /* 0x000000ffff0b7224 */ /* 0x000fce00078e003f */
[----:B------:R-:W-:Y:S05]  /*0ed0*/  CALL.REL.NOINC `($__internal_0_$__cuda_sm20_div_rn_f64_full) ;  /* 0x0000005000cc7944 */ /* 0x000fea0003c00000 */
[----:B------:R-:W-:Y:S02]  /*0ee0*/  IMAD.MOV.U32 R8, RZ, RZ, R102 ;  /* 0x000000ffff087224 */ /* 0x000fe400078e0066 */
[----:B------:R-:W-:-:S07]  /*0ef0*/  IMAD.MOV.U32 R9, RZ, RZ, R103 ;  /* 0x000000ffff097224 */ /* 0x000fce00078e0067 */
.L_x_8:
[----:B------:R-:W-:Y:S05]  /*0f00*/  BSYNC.RECONVERGENT B2 ;  /* 0x0000000000027941 */ /* 0x000fea0003800200 */
.L_x_7:
[----:B------:R-:W-:Y:S01]  /*0f10*/  DADD R94, R8, UR28 ;  /* 0x0000001c085e7e29 */ /* 0x000fe20008000000 */
[----:B------:R-:W-:Y:S01]  /*0f20*/  IMAD.MOV.U32 R12, RZ, RZ, 0x0 ;  /* 0x00000000ff0c7424 */ /* 0x000fe200078e00ff */
[----:B------:R-:W-:Y:S01]  /*0f30*/  BSSY.RECONVERGENT B2, `(.L_x_9) ;  /* 0x0000010000027945 */ /* 0x000fe20003800200 */
[----:B------:R-:W-:Y:S02]  /*0f40*/  IMAD.MOV.U32 R8, RZ, RZ, RZ ;  /* 0x000000ffff087224 */ /* 0x000fe400078e00ff */
[----:B------:R-:W-:Y:S01]  /*0f50*/  IMAD.MOV.U32 R13, RZ, RZ, 0x3fd80000 ;  /* 0x3fd80000ff0d7424 */ /* 0x000fe200078e00ff */
[----:B------:R-:W0:Y:S04]  /*0f60*/  MUFU.RSQ64H R9, R95 ;  /* 0x0000005f00097308 */ /* 0x000e280000001c00 */
[----:B------:R-:W-:-:S05]  /*0f70*/  VIADD R0, R95, 0xfff00000 ;  /* 0xfff000005f007836 */ /* 0x000fca0000000000 */
[----:B------:R-:W-:Y:S01]  /*0f80*/  ISETP.GE.U32.AND P4, PT, R0, 0x7fe00000, PT ;  /* 0x7fe000000000780c */ /* 0x000fe20003f86070 */
[----:B0-----:R-:W-:-:S08]  /*0f90*/  DMUL R10, R8, R8 ;  /* 0x00000008080a7228 */ /* 0x001fd00000000000 */
[----:B------:R-:W-:-:S08]  /*0fa0*/  DFMA R10, R94, -R10, 1 ;  /* 0x3ff000005e0a742b */ /* 0x000fd0000000080a */
[----:B------:R-:W-:Y:S02]  /*0fb0*/  DFMA R12, R10, R12, 0.5 ;  /* 0x3fe000000a0c742b */ /* 0x000fe4000000000c */
[----:B------:R-:W-:-:S08]  /*0fc0*/  DMUL R10, R8, R10 ;  /* 0x0000000a080a7228 */ /* 0x000fd00000000000 */
[----:B------:R-:W-:Y:S01]  /*0fd0*/  DFMA R8, R12, R10, R8 ;  /* 0x0000000a0c08722b */ /* 0x000fe20000000008 */
[----:B------:R-:W-:Y:S10]  /*0fe0*/  @!P4 BRA `(.L_x_10) ;  /* 0x000000000010c947 */ /* 0x000ff40003800000 */
[----:B------:R-:W-:Y:S01]  /*0ff0*/  IMAD.MOV.U32 R8, RZ, RZ, R94 ;  /* 0x000000ffff087224 */ /* 0x000fe200078e005e */
[----:B------:R-:W-:Y:S01]  /*1000*/  MOV R0, 0x1030 ;  /* 0x0000103000007802 */ /* 0x000fe20000000f00 */
[----:B------:R-:W-:-:S07]  /*1010*/  IMAD.MOV.U32 R9, RZ, RZ, R95 ;  /* 0x000000ffff097224 */ /* 0x000fce00078e005f */
[----:B------:R-:W-:Y:S05]  /*1020*/  CALL.REL.NOINC `($__internal_1_$__cuda_sm20_drsqrt_f64_slowpath_v2) ;  /* 0x0000005400f47944 */ /* 0x000fea0003c00000 */
.L_x_10:
[----:B------:R-:W-:Y:S05]  /*1030*/  BSYNC.RECONVERGENT B2 ;  /* 0x0000000000027941 */ /* 0x000fea0003800200 */
.L_x_9:
[----:B------:R-:W-:-:S08]  /*1040*/  DMUL R8, R8, UR30 ;  /* 0x0000001e08087c28 */ /* 0x000fd00008000000 */
[----:B------:R-:W-:-:S11]  /*1050*/  DFMA R54, R58, -R8, R54 ;  /* 0x800000083a36722b */ /* 0x000fd60000000036 */
.L_x_4:
[----:B------:R-:W-:Y:S05]  /*1060*/  BSYNC.RECONVERGENT B1 ;  /* 0x0000000000017941 */ /* 0x000fea0003800200 */
.L_x_3:
[----:B------:R-:W-:Y:S04]  /*1070*/  BSSY.RECONVERGENT B1, `(.L_x_11) ;  /* 0x0000050000017945 */ /* 0x000fe80003800200 */
[----:B------:R-:W-:Y:S05]  /*1080*/  @P0 BRA `(.L_x_12) ;  /* 0x0000000400380947 */ /* 0x000fea0003800000 */
[----:B-1----:R-:W1:Y:S02]  /*1090*/  LDC.64 R94, c[0x0][0x3d8] ;  /* 0x0000f600ff5e7b82 */ /* 0x002e640000000a00 */
[----:B-1----:R-:W2:Y:S01]  /*10a0*/  LDG.E R10, desc[UR16][R94.64] ;  /* 0x000000105e0a7981 */ /* 0x002ea2000c1e1900 */
[----:B------:R-:W-:Y:S01]  /*10b0*/  IMAD.MOV.U32 R8, RZ, RZ, 0x1 ;  /* 0x00000001ff087424 */ /* 0x000fe200078e00ff */
[----:B0-----:R-:W-:Y:S01]  /*10c0*/  FSETP.GEU.AND P5, PT, |R67|, 6.5827683646048100446e-37, PT ;  /* 0x036000004300780b */ /* 0x001fe20003fae200 */
[----:B------:R-:W-:Y:S01]  /*10d0*/  BSSY.RECONVERGENT B2, `(.L_x_13) ;  /* 0x0000013000027945 */ /* 0x000fe20003800200 */
[----:B--2---:R-:W0:Y:S08]  /*10e0*/  F2F.F64.F32 R10, R10 ;  /* 0x0000000a000a7310 */ /* 0x004e300000201800 */
[----:B0-----:R-:W0:Y:S02]  /*10f0*/  MUFU.RCP64H R9, R11 ;  /* 0x0000000b00097308 */ /* 0x001e240000001800 */
[----:B0-----:R-:W-:-:S08]  /*1100*/  DFMA R12, -R10, R8, 1 ;  /* 0x3ff000000a0c742b */ /* 0x001fd00000000108 */
        /* <DEDUP_REMOVED lines=14> */
[----:B------:R-:W-:Y:S05]  /*11f0*/  CALL.REL.NOINC `($__internal_0_$__cuda_sm20_div_rn_f64_full) ;  /* 0x0000005000047944 */ /* 0x000fea0003c00000 */
.L_x_14:
[----:B------:R-:W-:Y:S05]  /*1200*/  BSYNC.RECONVERGENT B2 ;  /* 0x0000000000027941 */ /* 0x000fea0003800200 */
.L_x_13:
        /* <DEDUP_REMOVED lines=19> */
[----:B------:R-:W-:Y:S01]  /*1340*/  IMAD.MOV.U32 R66, RZ, RZ, R102 ;  /* 0x000000ffff427224 */ /* 0x000fe200078e0066 */
[----:B------:R-:W-:-:S08]  /*1350*/  MOV R67, R103 ;  /* 0x0000006700437202 */ /* 0x000fd00000000f00 */
        /* <DEDUP_REMOVED lines=11> */
.L_x_16:
[----:B------:R-:W-:Y:S05]  /*1410*/  BSYNC.RECONVERGENT B2 ;  /* 0x0000000000027941 */ /* 0x000fea0003800200 */
.L_x_15:
        /* <DEDUP_REMOVED lines=18> */
.L_x_18:
[----:B------:R-:W-:Y:S05]  /*1540*/  BSYNC.RECONVERGENT B2 ;  /* 0x0000000000027941 */ /* 0x000fea0003800200 */
.L_x_17:
[----:B------:R-:W-:-:S08]  /*1550*/  DMUL R8, R8, UR30 ;  /* 0x0000001e08087c28 */ /* 0x000fd00008000000 */
[----:B------:R-:W-:-:S11]  /*1560*/  DFMA R64, R68, -R8, R64 ;  /* 0x800000084440722b */ /* 0x000fd60000000040 */
.L_x_12:
[----:B------:R-:W-:Y:S05]  /*1570*/  BSYNC.RECONVERGENT B1 ;  /* 0x0000000000017941 */ /* 0x000fea0003800200 */
.L_x_11:
        /* <DEDUP_REMOVED lines=25> */
.L_x_22:
[----:B------:R-:W-:Y:S05]  /*1710*/  BSYNC.RECONVERGENT B2 ;  /* 0x0000000000027941 */ /* 0x000fea0003800200 */
.L_x_21:
        /* <DEDUP_REMOVED lines=32> */
.L_x_24:
[----:B------:R-:W-:Y:S05]  /*1920*/  BSYNC.RECONVERGENT B2 ;  /* 0x0000000000027941 */ /* 0x000fea0003800200 */
.L_x_23:
[----:B------:R-:W-:Y:S01]  /*1930*/  DADD R94, R8, UR28 ;  /* 0x0000001c085e7e29 */ /* 0x000fe20008000000 */
[----:B------:R-:W-:Y:S01]  /*1940*/  IMAD.MOV.U32 R12, RZ, RZ, 0x0 ;  /* 0x00000000ff0c7424 */ /* 0x000fe200078e00ff */
[----:B------:R-:W-:Y:S01]  /*1950*/  MOV R13, 0x3fd80000 ;  /* 0x3fd80000000d7802 */ /* 0x000fe20000000f00 */
[----:B------:R-:W-:Y:S01]  /*1960*/  IMAD.MOV.U32 R8, RZ, RZ, RZ ;  /* 0x000000ffff087224 */ /* 0x000fe200078e00ff */
[----:B------:R-:W-:Y:S02]  /*1970*/  BSSY.RECONVERGENT B2, `(.L_x_25) ;  /* 0x000000e000027945 */ /* 0x000fe40003800200 */
        /* <DEDUP_REMOVED lines=13> */
.L_x_26:
[----:B------:R-:W-:Y:S05]  /*1a50*/  BSYNC.RECONVERGENT B2 ;  /* 0x0000000000027941 */ /* 0x000fea0003800200 */
.L_x_25:
[----:B------:R-:W-:-:S08]  /*1a60*/  DMUL R8, R8, UR30 ;  /* 0x0000001e08087c28 */ /* 0x000fd00008000000 */
[----:B------:R-:W-:-:S11]  /*1a70*/  DFMA R74, R78, -R8, R74 ;  /* 0x800000084e4a722b */ /* 0x000fd6000000004a */
.L_x_20:
[----:B------:R-:W-:Y:S05]  /*1a80*/  BSYNC.RECONVERGENT B1 ;  /* 0x0000000000017941 */ /* 0x000fea0003800200 */
.L_x_19:
        /* <DEDUP_REMOVED lines=25> */
.L_x_30:
[----:B------:R-:W-:Y:S05]  /*1c20*/  BSYNC.RECONVERGENT B2 ;  /* 0x0000000000027941 */ /* 0x000fea0003800200 */
.L_x_29:
        /* <DEDUP_REMOVED lines=32> */
.L_x_32:
[----:B------:R-:W-:Y:S05]  /*1e30*/  BSYNC.RECONVERGENT B2 ;  /* 0x0000000000027941 */ /* 0x000fea0003800200 */
.L_x_31:
        /* <DEDUP_REMOVED lines=18> */
.L_x_34:
[----:B------:R-:W-:Y:S05]  /*1f60*/  BSYNC.RECONVERGENT B2 ;  /* 0x0000000000027941 */ /* 0x000fea0003800200 */
.L_x_33:
[----:B------:R-:W-:-:S08]  /*1f70*/  DMUL R8, R8, UR30 ;  /* 0x0000001e08087c28 */ /* 0x000fd00008000000 */
[----:B------:R-:W-:-:S11]  /*1f80*/  DFMA R84, R88, -R8, R84 ;  /* 0x800000085854722b */ /* 0x000fd60000000054 */
.L_x_28:
[----:B------:R-:W-:Y:S05]  /*1f90*/  BSYNC.RECONVERGENT B1 ;  /* 0x0000000000017941 */ /* 0x000fea0003800200 */
.L_x_27:
[----:B------:R-:W-:Y:S01]  /*1fa0*/  ISETP.GE.U32.AND P3, PT, R6, UR6, PT ;  /* 0x0000000606007c0c */ /* 0x000fe2000bf66070 */
[----:B------:R-:W-:Y:S03]  /*1fb0*/  BSSY.RECONVERGENT B0, `(.L_x_35) ;  /* 0x000000f000007945 */ /* 0x000fe60003800200 */
[----:B------:R-:W-:Y:S01]  /*1fc0*/  ISETP.GE.U32.AND.EX P3, PT, R7, UR7, PT, P3 ;  /* 0x0000000707007c0c */ /* 0x000fe2000bf66130 */
[----:B------:R-:W-:-:S12]  /*1fd0*/  @P2 BRA `(.L_x_36) ;  /* 0x0000000000302947 */ /* 0x000fd80003800000 */
[----:B0-----:R-:W0:Y:S01]  /*1fe0*/  F2F.F32.F64 R55, R54 ;  /* 0x0000003600377310 */ /* 0x001e220000301000 */
[----:B------:R-:W-:-:S04]  /*1ff0*/  LEA R6, P2, R4, UR34, 0x2 ;  /* 0x0000002204067c11 */ /* 0x000fc8000f8410ff */
[----:B------:R-:W-:-:S03]  /*2000*/  LEA.HI.X R7, R4, UR35, R5, 0x2, P2 ;  /* 0x0000002304077c11 */ /* 0x000fc600090f1405 */
[----:B------:R-:W2:Y:S02]  /*2010*/  F2F.F32.F64 R59, R58 ;  /* 0x0000003a003b7310 */ /* 0x000ea40000301000 */
[----:B0-----:R3:W-:Y:S06]  /*2020*/  STG.E desc[UR16][R6.64], R55 ;  /* 0x0000003706007986 */ /* 0x0017ec000c101910 */
[----:B------:R-:W0:Y:S01]  /*2030*/  F2F.F32.F64 R61, R60 ;  /* 0x0000003c003d7310 */ /* 0x000e220000301000 */
[----:B--2---:R3:W-:Y:S07]  /*2040*/  STG.E desc[UR16][R18.64], R59 ;  /* 0x0000003b12007986 */ /* 0x0047ee000c101910 */
[----:B------:R-:W2:Y:S01]  /*2050*/  F2F.F32.F64 R63, R62 ;  /* 0x0000003e003f7310 */ /* 0x000ea20000301000 */
[----:B0-----:R3:W-:Y:S07]  /*2060*/  STG.E desc[UR16][R20.64], R61 ;  /* 0x0000003d14007986 */ /* 0x0017ee000c101910 */
[----:B------:R-:W0:Y:S01]  /*2070*/  F2F.F32.F64 R57, R56 ;  /* 0x0000003800397310 */ /* 0x000e220000301000 */
[----:B--2---:R3:W-:Y:S04]  /*2080*/  STG.E desc[UR16][R22.64], R63 ;  /* 0x0000003f16007986 */ /* 0x0047e8000c101910 */
[----:B0-----:R3:W-:Y:S02]  /*2090*/  STG.E desc[UR16][R16.64], R57 ;  /* 0x0000003910007986 */ /* 0x0017e4000c101910 */
.L_x_36:
[----:B------:R-:W-:Y:S05]  /*20a0*/  BSYNC.RECONVERGENT B0 ;  /* 0x0000000000007941 */ /* 0x000fea0003800200 */
.L_x_35:
[----:B------:R-:W-:Y:S04]  /*20b0*/  BSSY.RECONVERGENT B0, `(.L_x_37) ;  /* 0x000000c000007945 */ /* 0x000fe80003800200 */
[----:B------:R-:W-:Y:S05]  /*20c0*/  @P0 BRA `(.L_x_38) ;  /* 0x0000000000280947 */ /* 0x000fea0003800000 */
[----:B0-----:R-:W0:Y:S08]  /*20d0*/  F2F.F32.F64 R65, R64 ;  /* 0x0000004000417310 */ /* 0x001e300000301000 */
[----:B------:R-:W2:Y:S01]  /*20e0*/  F2F.F32.F64 R69, R68 ;  /* 0x0000004400457310 */ /* 0x000ea20000301000 */
[----:B0-----:R4:W-:Y:S07]  /*20f0*/  STG.E desc[UR16][R24.64], R65 ;  /* 0x0000004118007986 */ /* 0x0019ee000c101910 */
[----:B------:R-:W0:Y:S01]  /*2100*/  F2F.F32.F64 R71, R70 ;  /* 0x0000004600477310 */ /* 0x000e220000301000 */
[----:B--2---:R4:W-:Y:S07]  /*2110*/  STG.E desc[UR16][R28.64], R69 ;  /* 0x000000451c007986 */ /* 0x0049ee000c101910 */
[----:B------:R-:W2:Y:S01]  /*2120*/  F2F.F32.F64 R73, R72 ;  /* 0x0000004800497310 */ /* 0x000ea20000301000 */
[----:B0-----:R4:W-:Y:S07]  /*2130*/  STG.E desc[UR16][R30.64], R71 ;  /* 0x000000471e007986 */ /* 0x0019ee000c101910 */
[----:B------:R-:W0:Y:S01]  /*2140*/  F2F.F32.F64 R67, R66 ;  /* 0x0000004200437310 */ /* 0x000e220000301000 */
[----:B--2---:R4:W-:Y:S04]  /*2150*/  STG.E desc[UR16][R32.64], R73 ;  /* 0x0000004920007986 */ /* 0x0049e8000c101910 */
[----:B0-----:R4:W-:Y:S02]  /*2160*/  STG.E desc[UR16][R26.64], R67 ;  /* 0x000000431a007986 */ /* 0x0019e4000c101910 */
.L_x_38:
[----:B------:R-:W-:Y:S05]  /*2170*/  BSYNC.RECONVERGENT B0 ;  /* 0x0000000000007941 */ /* 0x000fea0003800200 */
.L_x_37:
[----:B------:R-:W-:Y:S04]  /*2180*/  BSSY.RECONVERGENT B0, `(.L_x_39) ;  /* 0x000000c000007945 */ /* 0x000fe80003800200 */
[----:B------:R-:W-:Y:S05]  /*2190*/  @P1 BRA `(.L_x_40) ;  /* 0x0000000000281947 */ /* 0x000fea0003800000 */
[----:B0-----:R-:W0:Y:S08]  /*21a0*/  F2F.F32.F64 R75, R74 ;  /* 0x0000004a004b7310 */ /* 0x001e300000301000 */
[----:B------:R-:W2:Y:S01]  /*21b0*/  F2F.F32.F64 R79, R78 ;  /* 0x0000004e004f7310 */ /* 0x000ea20000301000 */
[----:B0-----:R0:W-:Y:S07]  /*21c0*/  STG.E desc[UR16][R34.64], R75 ;  /* 0x0000004b22007986 */ /* 0x0011ee000c101910 */
[----:B------:R-:W5:Y:S01]  /*21d0*/  F2F.F32.F64 R81, R80 ;  /* 0x0000005000517310 */ /* 0x000f620000301000 */
[----:B--2---:R0:W-:Y:S07]  /*21e0*/  STG.E desc[UR16][R38.64], R79 ;  /* 0x0000004f26007986 */ /* 0x0041ee000c101910 */
[----:B------:R-:W2:Y:S01]  /*21f0*/  F2F.F32.F64 R83, R82 ;  /* 0x0000005200537310 */ /* 0x000ea20000301000 */
[----:B-----5:R0:W-:Y:S07]  /*2200*/  STG.E desc[UR16][R40.64], R81 ;  /* 0x0000005128007986 */ /* 0x0201ee000c101910 */
[----:B------:R-:W5:Y:S01]  /*2210*/  F2F.F32.F64 R77, R76 ;  /* 0x0000004c004d7310 */ /* 0x000f620000301000 */
[----:B--2---:R0:W-:Y:S04]  /*2220*/  STG.E desc[UR16][R42.64], R83 ;  /* 0x000000532a007986 */ /* 0x0041e8000c101910 */
[----:B-----5:R0:W-:Y:S02]  /*2230*/  STG.E desc[UR16][R36.64], R77 ;  /* 0x0000004d24007986 */ /* 0x0201e4000c101910 */
.L_x_40:
[----:B------:R-:W-:Y:S05]  /*2240*/  BSYNC.RECONVERGENT B0 ;  /* 0x0000000000007941 */ /* 0x000fea0003800200 */
.L_x_39:
        /* <DEDUP_REMOVED lines=12> */
.L_x_42:
[----:B------:R-:W-:Y:S05]  /*2310*/  BSYNC.RECONVERGENT B0 ;  /* 0x0000000000007941 */ /* 0x000fea0003800200 */
.L_x_41:
[----:B------:R-:W-:Y:S05]  /*2320*/  BRA.U !UP0, `(.L_x_43) ;  /* 0xffffffe1081c7547 */ /* 0x000fea000b83ffff */
[----:B------:R-:W-:Y:S05]  /*2330*/  EXIT ;  /* 0x000000000000794d */ /* 0x000fea0003800000 */
.L_x_2:
        /* <DEDUP_REMOVED lines=9> */
[----:B------:R-:W-:Y:S01]  /*23d0*/  UMOV UR4, URZ ;  /* 0x000000ff00047c82 */ /* 0x000fe20008000000 */
[----:B------:R-:W-:-:S05]  /*23e0*/  UMOV UR5, URZ ;  /* 0x000000ff00057c82 */ /* 0x000fca0008000000 */
.L_x_74:
[----:B------:R-:W-:-:S04]  /*23f0*/  IADD3 R0, P0, PT, R61, UR4, RZ ;  /* 0x000000043d007c10 */ /* 0x000fc8000ff1e0ff */
[C---:B--2---:R-:W-:Y:S01]  /*2400*/  IADD3 R2, P2, PT, R0.reuse, UR10, RZ ;  /* 0x0000000a00027c10 */ /* 0x044fe2000ff5e0ff */
[----:B------:R-:W-:Y:S01]  /*2410*/  IMAD.SHL.U32 R5, R0, 0x4, RZ ;  /* 0x0000000400057824 */ /* 0x000fe200078e00ff */
[----:B------:R-:W-:Y:S02]  /*2420*/  IADD3.X R3, PT, PT, R60, UR5, RZ, P0, !PT ;  /* 0x000000053c037c10 */ /* 0x000fe400087fe4ff */
[----:B-1----:R-:W-:Y:S02]  /*2430*/  IADD3 R11, P3, PT, R2, UR10, RZ ;  /* 0x0000000a020b7c10 */ /* 0x002fe4000ff7e0ff */
[----:B------:R-:W-:Y:S01]  /*2440*/  ISETP.GE.U32.AND P0, PT, R0, UR6, PT ;  /* 0x0000000600007c0c */ /* 0x000fe2000bf06070 */
[----:B------:R-:W-:Y:S01]  /*2450*/  IMAD.X R4, RZ, RZ, R3, P2 ;  /* 0x000000ffff047224 */ /* 0x000fe200010e0603 */
[----:B------:R-:W-:Y:S02]  /*2460*/  IADD3 R59, P4, PT, R11, UR10, RZ ;  /* 0x0000000a0b3b7c10 */ /* 0x000fe4000ff9e0ff */
[----:B------:R-:W-:Y:S01]  /*2470*/  ISETP.GE.U32.AND.EX P0, PT, R3, UR7, PT, P0 ;  /* 0x0000000703007c0c */ /* 0x000fe2000bf06100 */
[----:B------:R-:W-:Y:S01]  /*2480*/  IMAD.X R12, RZ, RZ, R4, P3 ;  /* 0x000000ffff0c7224 */ /* 0x000fe200018e0604 */
[----:B------:R-:W-:-:S02]  /*2490*/  ISETP.GE.U32.AND P2, PT, R11, UR6, PT ;  /* 0x000000060b007c0c */ /* 0x000fc4000bf46070 */
[----:B------:R-:W-:Y:S01]  /*24a0*/  ISETP.GE.U32.AND P1, PT, R2, UR6, PT ;  /* 0x0000000602007c0c */ /* 0x000fe2000bf26070 */
[----:B------:R-:W-:Y:S01]  /*24b0*/  IMAD.X R58, RZ, RZ, R12, P4 ;  /* 0x000000ffff3a7224 */ /* 0x000fe200020e060c */
[----:B------:R-:W-:Y:S02]  /*24c0*/  ISETP.GE.U32.AND.EX P2, PT, R12, UR7, PT, P2 ;  /* 0x000000070c007c0c */ /* 0x000fe4000bf46120 */
[----:B------:R-:W-:Y:S02]  /*24d0*/  ISETP.GE.U32.AND P3, PT, R59, UR6, PT ;  /* 0x000000063b007c0c */ /* 0x000fe4000bf66070 */
[----:B------:R-:W-:Y:S02]  /*24e0*/  ISETP.GE.U32.AND.EX P1, PT, R4, UR7, PT, P1 ;  /* 0x0000000704007c0c */ /* 0x000fe4000bf26110 */
[----:B------:R-:W-:Y:S01]  /*24f0*/  ISETP.GE.U32.AND.EX P3, PT, R58, UR7, PT, P3 ;  /* 0x000000073a007c0c */ /* 0x000fe2000bf66130 */
[----:B------:R-:W5:Y:S01]  /*2500*/  @!P0 LDC.64 R6, c[0x0][0x388] ;  /* 0x0000e200ff068b82 */ /* 0x000f620000000a00 */
[----:B----4-:R-:W-:-:S07]  /*2510*/  SHF.L.U64.HI R16, R0, 0x2, R3 ;  /* 0x0000000200107819 */ /* 0x010fce0000010203 */
[----:B------:R-:W1:Y:S08]  /*2520*/  @!P2 LDC.64 R18, c[0x0][0x388] ;  /* 0x0000e200ff12ab82 */ /* 0x000e700000000a00 */
[----:B------:R-:W2:Y:S08]  /*2530*/  @!P1 LDC.64 R8, c[0x0][0x388] ;  /* 0x0000e200ff089b82 */ /* 0x000eb00000000a00 */
[----:B------:R-:W3:Y:S01]  /*2540*/  @!P3 LDC.64 R20, c[0x0][0x388] ;  /* 0x0000e200ff14bb82 */ /* 0x000ee20000000a00 */
[----:B-----5:R-:W-:-:S04]  /*2550*/  @!P0 IADD3 R6, P4, PT, R5, R6, RZ ;  /* 0x0000000605068210 */ /* 0x020fc80007f9e0ff */
[----:B------:R-:W-:Y:S02]  /*2560*/  @!P0 IADD3.X R7, PT, PT, R16, R7, RZ, P4, !PT ;  /* 0x0000000710078210 */ /* 0x000fe400027fe4ff */
[C---:B-1----:R-:W-:Y:S01]  /*2570*/  @!P2 LEA R10, P4, R11.reuse, R18, 0x2 ;  /* 0x000000120b0aa211 */ /* 0x042fe200078810ff */
[----:B------:R-:W-:Y:S02]  /*2580*/  USHF.L.U32 UR8, UR10, 0x2, URZ ;  /* 0x000000020a087899 */ /* 0x000fe400080006ff */
[----:B------:R1:W5:Y:S01]  /*2590*/  @!P0 LDG.E R42, desc[UR16][R6.64] ;  /* 0x00000010062a8981 */ /* 0x000362000c1e1900 */
[----:B------:R-:W-:Y:S02]  /*25a0*/  @!P2 LEA.HI.X R11, R11, R19, R12, 0x2, P4 ;  /* 0x000000130b0ba211 */ /* 0x000fe400020f140c */
[C---:B--2---:R-:W-:Y:S01]  /*25b0*/  @!P1 LEA R8, P5, R2.reuse, R8, 0x2 ;  /* 0x0000000802089211 */ /* 0x044fe200078a10ff */
[----:B------:R-:W-:Y:S02]  /*25c0*/  USHF.R.U32.HI UR11, URZ, 0x1e, UR10 ;  /* 0x0000001eff0b7899 */ /* 0x000fe4000801160a */
[----:B0-----:R-:W2:Y:S01]  /*25d0*/  @!P2 LDG.E R47, desc[UR16][R10.64] ;  /* 0x000000100a2fa981 */ /* 0x001ea2000c1e1900 */
[----:B------:R-:W-:-:S02]  /*25e0*/  @!P1 LEA.HI.X R9, R2, R9, R4, 0x2, P5 ;  /* 0x0000000902099211 */ /* 0x000fc400028f1404 */
[----:B---3--:R-:W-:-:S03]  /*25f0*/  @!P3 LEA R12, P4, R59, R20, 0x2 ;  /* 0x000000143b0cb211 */ /* 0x008fc600078810ff */
[----:B------:R3:W2:Y:S01]  /*2600*/  @!P1 LDG.E R44, desc[UR16][R8.64] ;  /* 0x00000010082c9981 */ /* 0x0006a2000c1e1900 */
[----:B0-----:R-:W-:Y:S02]  /*2610*/  IADD3 R2, P5, PT, R5, UR20, RZ ;  /* 0x0000001405027c10 */ /* 0x001fe4000ffbe0ff */
[----:B------:R-:W-:Y:S02]  /*2620*/  @!P3 LEA.HI.X R13, R59, R21, R58, 0x2, P4 ;  /* 0x000000153b0db211 */ /* 0x000fe400020f143a */
[C---:B----4-:R-:W-:Y:S02]  /*2630*/  IADD3 R40, P4, PT, R5.reuse, UR12, RZ ;  /* 0x0000000c05287c10 */ /* 0x050fe4000ff9e0ff */
[C---:B------:R-:W-:Y:S01]  /*2640*/  IADD3.X R3, PT, PT, R16.reuse, UR21, RZ, P5, !PT ;  /* 0x0000001510037c10 */ /* 0x040fe2000affe4ff */
[----:B------:R-:W4:Y:S01]  /*2650*/  @!P3 LDG.E R50, desc[UR16][R12.64] ;  /* 0x000000100c32b981 */ /* 0x000f22000c1e1900 */
[----:B------:R-:W-:Y:S02]  /*2660*/  IADD3.X R41, PT, PT, R16, UR13, RZ, P4, !PT ;  /* 0x0000000d10297c10 */ /* 0x000fe4000a7fe4ff */
[C---:B------:R-:W-:Y:S01]  /*2670*/  IADD3 R4, P4, PT, R5.reuse, UR22, RZ ;  /* 0x0000001605047c10 */ /* 0x040fe2000ff9e0ff */
[----:B------:R-:W4:Y:S01]  /*2680*/  @!P0 LDG.E R43, desc[UR16][R2.64] ;  /* 0x00000010022b8981 */ /* 0x000f22000c1e1900 */
[----:B-1----:R-:W-:-:S02]  /*2690*/  IADD3 R6, P5, PT, R5, UR24, RZ ;  /* 0x0000001805067c10 */ /* 0x002fc4000ffbe0ff */
[C---:B------:R-:W-:Y:S01]  /*26a0*/  IADD3.X R5, PT, PT, R16.reuse, UR23, RZ, P4, !PT ;  /* 0x0000001710057c10 */ /* 0x040fe2000a7fe4ff */
[----:B------:R-:W4:Y:S01]  /*26b0*/  @!P0 LDG.E R0, desc[UR16][R40.64] ;  /* 0x0000001028008981 */ /* 0x000f22000c1e1900 */
[----:B------:R-:W-:Y:S02]  /*26c0*/  IADD3.X R7, PT, PT, R16, UR25, RZ, P5, !PT ;  /* 0x0000001910077c10 */ /* 0x000fe4000affe4ff */
[----:B------:R-:W-:Y:S01]  /*26d0*/  IADD3 R16, P4, PT, R40, UR8, RZ ;  /* 0x0000000828107c10 */ /* 0x000fe2000ff9e0ff */
[----:B------:R-:W4:Y:S01]  /*26e0*/  @!P0 LDG.E R10, desc[UR16][R4.64] ;  /* 0x00000010040a8981 */ /* 0x000f22000c1e1900 */
[----:B------:R-:W-:Y:S02]  /*26f0*/  IADD3 R18, P5, PT, R2, UR8, RZ ;  /* 0x0000000802127c10 */ /* 0x000fe4000ffbe0ff */
[----:B------:R-:W-:Y:S01]  /*2700*/  IADD3.X R17, PT, PT, R41, UR11, RZ, P4, !PT ;  /* 0x0000000b29117c10 */ /* 0x000fe2000a7fe4ff */
[----:B------:R-:W4:Y:S01]  /*2710*/  @!P0 LDG.E R11, desc[UR16][R6.64] ;  /* 0x00000010060b8981 */ /* 0x000f22000c1e1900 */
[----:B------:R-:W-:-:S02]  /*2720*/  IADD3.X R19, PT, PT, R3, UR11, RZ, P5, !PT ;  /* 0x0000000b03137c10 */ /* 0x000fc4000affe4ff */
[----:B------:R-:W-:Y:S01]  /*2730*/  IADD3 R20, P4, PT, R4, UR8, RZ ;  /* 0x0000000804147c10 */ /* 0x000fe2000ff9e0ff */
[----:B------:R-:W4:Y:S01]  /*2740*/  @!P1 LDG.E R12, desc[UR16][R16.64] ;  /* 0x00000010100c9981 */ /* 0x000f22000c1e1900 */
[----:B------:R-:W-:Y:S02]  /*2750*/  IADD3 R22, P5, PT, R6, UR8, RZ ;  /* 0x0000000806167c10 */ /* 0x000fe4000ffbe0ff */
        /* <DEDUP_REMOVED lines=28> */
[----:B------:R-:W4:Y:S01]  /*2920*/  @!P3 LDG.E R91, desc[UR16][R38.64] ;  /* 0x00000010265bb981 */ /* 0x000f22000c1e1900 */
[----:B---3--:R-:W-:Y:S02]  /*2930*/  CS2R R8, SRZ ;  /* 0x0000000000087805 */ /* 0x008fe4000001ff00 */
        /* <DEDUP_REMOVED lines=21> */
[----:B--2---:R-:W1:Y:S08]  /*2a90*/  @!P2 F2F.F64.F32 R62, R47 ;  /* 0x0000002f003ea310 */ /* 0x004e700000201800 */
[----:B------:R-:W2:Y:S08]  /*2aa0*/  @!P1 F2F.F64.F32 R72, R44 ;  /* 0x0000002c00489310 */ /* 0x000eb00000201800 */
[----:B----4-:R3:W4:Y:S08]  /*2ab0*/  @!P3 F2F.F64.F32 R48, R50 ;  /* 0x000000320030b310 */ /* 0x0107300000201800 */
[----:B------:R5:W0:Y:S01]  /*2ac0*/  @!P0 F2F.F64.F32 R80, R43 ;  /* 0x0000002b00508310 */ /* 0x000a220000201800 */
[----:B---3--:R-:W-:-:S02]  /*2ad0*/  CS2R R50, SRZ ;  /* 0x0000000000327805 */ /* 0x008fc4000001ff00 */
[----:B-----5:R-:W-:-:S05]  /*2ae0*/  CS2R R42, SRZ ;  /* 0x00000000002a7805 */ /* 0x020fca000001ff00 */
[----:B------:R-:W3:Y:S08]  /*2af0*/  @!P0 F2F.F64.F32 R82, R0 ;  /* 0x0000000000528310 */ /* 0x000ef00000201800 */
[----:B------:R5:W0:Y:S08]  /*2b00*/  @!P1 F2F.F64.F32 R68, R45 ;  /* 0x0000002d00449310 */ /* 0x000a300000201800 */
[----:B------:R1:W0:Y:S01]  /*2b10*/  @!P1 F2F.F64.F32 R66, R46 ;  /* 0x0000002e00429310 */ /* 0x0002220000201800 */
[----:B-----5:R-:W-:-:S02]  /*2b20*/  CS2R R44, SRZ ;  /* 0x00000000002c7805 */ /* 0x020fc4000001ff00 */
        /* <DEDUP_REMOVED lines=14> */
[----:B-1----:R-:W1:Y:S01]  /*2c10*/  LDC.64 R84, c[0x0][0x3c0] ;  /* 0x0000f000ff547b82 */ /* 0x002e620000000a00 */
[----:B------:R-:W-:Y:S01]  /*2c20*/  IMAD.MOV.U32 R10, RZ, RZ, 0x1 ;  /* 0x00000001ff0a7424 */ /* 0x000fe200078e00ff */
[----:B0-----:R-:W-:Y:S01]  /*2c30*/  DFMA R8, R82, UR14, R8 ;  /* 0x0000000e52087c2b */ /* 0x001fe20008000008 */
[----:B------:R-:W-:Y:S01]  /*2c40*/  BSSY.RECONVERGENT B2, `(.L_x_46) ;  /* 0x000001a000027945 */ /* 0x000fe20003800200 */
[----:B------:R-:W-:-:S08]  /*2c50*/  DMUL R80, R80, UR18 ;  /* 0x0000001250507c28 */ /* 0x000fd00008000000 */
[----:B------:R-:W-:Y:S02]  /*2c60*/  DFMA R80, R14, R8, R80 ;  /* 0x000000080e50722b */ /* 0x000fe40000000050 */
[----:B-1----:R-:W-:-:S06]  /*2c70*/  DFMA R94, R76, R84, 1 ;  /* 0x3ff000004c5e742b */ /* 0x002fcc0000000054 */
[----:B------:R-:W0:Y:S02]  /*2c80*/  MUFU.RCP64H R11, R95 ;  /* 0x0000005f000b7308 */ /* 0x000e240000001800 */
[----:B0-----:R-:W-:-:S08]  /*2c90*/  DFMA R12, -R94, R10, 1 ;  /* 0x3ff000005e0c742b */ /* 0x001fd0000000010a */
[----:B------:R-:W-:-:S08]  /*2ca0*/  DFMA R12, R12, R12, R12 ;  /* 0x0000000c0c0c722b */ /* 0x000fd0000000000c */
[----:B------:R-:W-:Y:S02]  /*2cb0*/  DFMA R12, R10, R12, R10 ;  /* 0x0000000c0a0c722b */ /* 0x000fe4000000000a */
[----:B------:R-:W-:-:S06]  /*2cc0*/  DMUL R10, R8, R8 ;  /* 0x00000008080a7228 */ /* 0x000fcc0000000000 */
        /* <DEDUP_REMOVED lines=17> */
.L_x_47:
[----:B------:R-:W-:Y:S05]  /*2de0*/  BSYNC.RECONVERGENT B2 ;  /* 0x0000000000027941 */ /* 0x000fea0003800200 */
.L_x_46:
[----:B------:R-:W-:Y:S01]  /*2df0*/  DADD R102, R102, UR28 ;  /* 0x0000001c66667e29 */ /* 0x000fe20008000000 */
[----:B------:R-:W-:Y:S01]  /*2e00*/  IMAD.MOV.U32 R8, RZ, RZ, RZ ;  /* 0x000000ffff087224 */ /* 0x000fe200078e00ff */
[----:B------:R-:W-:Y:S01]  /*2e10*/  BSSY.RECONVERGENT B2, `(.L_x_48) ;  /* 0x0000010000027945 */ /* 0x000fe20003800200 */
[----:B------:R-:W-:Y:S02]  /*2e20*/  IMAD.MOV.U32 R12, RZ, RZ, 0x0 ;  /* 0x00000000ff0c7424 */ /* 0x000fe400078e00ff */
        /* <DEDUP_REMOVED lines=14> */
.L_x_49:
[----:B------:R-:W-:Y:S05]  /*2f10*/  BSYNC.RECONVERGENT B2 ;  /* 0x0000000000027941 */ /* 0x000fea0003800200 */
.L_x_48:
[----:B------:R-:W-:-:S08]  /*2f20*/  DMUL R8, R8, UR30 ;  /* 0x0000001e08087c28 */ /* 0x000fd00008000000 */
[----:B------:R-:W-:-:S11]  /*2f30*/  DFMA R82, R80, -R8, R82 ;  /* 0x800000085052722b */ /* 0x000fd60000000052 */
.L_x_45:
[----:B------:R-:W-:Y:S05]  /*2f40*/  BSYNC.RECONVERGENT B1 ;  /* 0x0000000000017941 */ /* 0x000fea0003800200 */
.L_x_44:
[----:B------:R-:W-:Y:S04]  /*2f50*/  BSSY.RECONVERGENT B1, `(.L_x_50) ;  /* 0x0000034000017945 */ /* 0x000fe80003800200 */
[----:B------:R-:W-:Y:S05]  /*2f60*/  @P1 BRA `(.L_x_51) ;  /* 0x0000000000c81947 */ /* 0x000fea0003800000 */
[----:B-1----:R-:W1:Y:S01]  /*2f70*/  LDC.64 R84, c[0x0][0x3c0] ;  /* 0x0000f000ff547b82 */ /* 0x002e620000000a00 */
[----:B0-----:R-:W-:Y:S01]  /*2f80*/  IMAD.MOV.U32 R8, RZ, RZ, 0x1 ;  /* 0x00000001ff087424 */ /* 0x001fe200078e00ff */
[----:B------:R-:W-:Y:S01]  /*2f90*/  DFMA R72, R74, UR14, R72 ;  /* 0x0000000e4a487c2b */ /* 0x000fe20008000048 */
        /* <DEDUP_REMOVED lines=25> */
.L_x_53:
[----:B------:R-:W-:Y:S05]  /*3130*/  BSYNC.RECONVERGENT B2 ;  /* 0x0000000000027941 */ /* 0x000fea0003800200 */
.L_x_52:
        /* <DEDUP_REMOVED lines=18> */
.L_x_55:
[----:B------:R-:W-:Y:S05]  /*3260*/  BSYNC.RECONVERGENT B2 ;  /* 0x0000000000027941 */ /* 0x000fea0003800200 */
.L_x_54:
[----:B------:R-:W-:-:S08]  /*3270*/  DMUL R8, R8, UR30 ;  /* 0x0000001e08087c28 */ /* 0x000fd00008000000 */
[----:B------:R-:W-:-:S11]  /*3280*/  DFMA R74, R70, -R8, R74 ;  /* 0x80000008464a722b */ /* 0x000fd6000000004a */
.L_x_51:
[----:B------:R-:W-:Y:S05]  /*3290*/  BSYNC.RECONVERGENT B1 ;  /* 0x0000000000017941 */ /* 0x000fea0003800200 */
.L_x_50:
[----:B------:R-:W-:Y:S04]  /*32a0*/  BSSY.RECONVERGENT B1, `(.L_x_56) ;  /* 0x0000034000017945 */ /* 0x000fe80003800200 */
[----:B------:R-:W-:Y:S05]  /*32b0*/  @P2 BRA `(.L_x_57) ;  /* 0x0000000000c82947 */ /* 0x000fea0003800000 */
[----:B------:R-:W2:Y:S01]  /*32c0*/  LDC.64 R72, c[0x0][0x3c0] ;  /* 0x0000f000ff487b82 */ /* 0x000ea20000000a00 */
[----:B0-----:R-:W-:Y:S01]  /*32d0*/  IMAD.MOV.U32 R8, RZ, RZ, 0x1 ;  /* 0x00000001ff087424 */ /* 0x001fe200078e00ff */
[----:B------:R-:W-:Y:S01]  /*32e0*/  DFMA R62, R64, UR14, R62 ;  /* 0x0000000e403e7c2b */ /* 0x000fe2000800003e */
[----:B------:R-:W-:Y:S01]  /*32f0*/  BSSY.RECONVERGENT B2, `(.L_x_58) ;  /* 0x0000019000027945 */ /* 0x000fe20003800200 */
[----:B------:R-:W-:-:S08]  /*3300*/  DMUL R56, R56, UR18 ;  /* 0x0000001238387c28 */ /* 0x000fd00008000000 */
[----:B------:R-:W-:Y:S02]  /*3310*/  DFMA R56, R14, R62, R56 ;  /* 0x0000003e0e38722b */ /* 0x000fe40000000038 */
[----:B--2---:R-:W-:-:S06]  /*3320*/  DFMA R52, R52, R72, 1 ;  /* 0x3ff000003434742b */ /* 0x004fcc0000000048 */
[----:B------:R-:W1:Y:S02]  /*3330*/  MUFU.RCP64H R9, R53 ;  /* 0x0000003500097308 */ /* 0x000e640000001800 */
[----:B-1----:R-:W-:-:S08]  /*3340*/  DFMA R10, -R52, R8, 1 ;  /* 0x3ff00000340a742b */ /* 0x002fd00000000108 */
        /* <DEDUP_REMOVED lines=14> */
[----:B------:R-:W-:Y:S01]  /*3430*/  MOV R94, R52 ;  /* 0x00000034005e7202 */ /* 0x000fe20000000f00 */
[----:B------:R-:W-:Y:S01]  /*3440*/  IMAD.MOV.U32 R9, RZ, RZ, R55 ;  /* 0x000000ffff097224 */ /* 0x000fe200078e0037 */
[----:B------:R-:W-:Y:S01]  /*3450*/  MOV R0, 0x3480 ;  /* 0x0000348000007802 */ /* 0x000fe20000000f00 */
[----:B------:R-:W-:-:S07]  /*3460*/  IMAD.MOV.U32 R11, RZ, RZ, R53 ;  /* 0x000000ffff0b7224 */ /* 0x000fce00078e0035 */
[----:B------:R-:W-:Y:S05]  /*3470*/  CALL.REL.NOINC `($__internal_0_$__cuda_sm20_div_rn_f64_full) ;  /* 0x0000002c00647944 */ /* 0x000fea0003c00000 */
.L_x_59:
[----:B------:R-:W-:Y:S05]  /*3480*/  BSYNC.RECONVERGENT B2 ;  /* 0x0000000000027941 */ /* 0x000fea0003800200 */
.L_x_58:
        /* <DEDUP_REMOVED lines=18> */
.L_x_61:
[----:B------:R-:W-:Y:S05]  /*35b0*/  BSYNC.RECONVERGENT B2 ;  /* 0x0000000000027941 */ /* 0x000fea0003800200 */
.L_x_60:
[----:B------:R-:W-:-:S08]  /*35c0*/  DMUL R8, R8, UR30 ;  /* 0x0000001e08087c28 */ /* 0x000fd00008000000 */
[----:B------:R-:W-:-:S11]  /*35d0*/  DFMA R64, R56, -R8, R64 ;  /* 0x800000083840722b */ /* 0x000fd60000000040 */
.L_x_57:
[----:B------:R-:W-:Y:S05]  /*35e0*/  BSYNC.RECONVERGENT B1 ;  /* 0x0000000000017941 */ /* 0x000fea0003800200 */
.L_x_56:
        /* <DEDUP_REMOVED lines=30> */
.L_x_65:
[----:B------:R-:W-:Y:S05]  /*37d0*/  BSYNC.RECONVERGENT B2 ;  /* 0x0000000000027941 */ /* 0x000fea0003800200 */
.L_x_64:
        /* <DEDUP_REMOVED lines=18> */
.L_x_67:
[----:B------:R-:W-:Y:S05]  /*3900*/  BSYNC.RECONVERGENT B2 ;  /* 0x0000000000027941 */ /* 0x000fea0003800200 */
.L_x_66:
[----:B------:R-:W-:-:S08]  /*3910*/  DMUL R8, R8, UR30 ;  /* 0x0000001e08087c28 */ /* 0x000fd00008000000 */
[----:B------:R-:W-:-:S11]  /*3920*/  DFMA R50, R46, -R8, R50 ;  /* 0x800000082e32722b */ /* 0x000fd60000000032 */
.L_x_63:
[----:B------:R-:W-:Y:S05]  /*3930*/  BSYNC.RECONVERGENT B1 ;  /* 0x0000000000017941 */ /* 0x000fea0003800200 */
.L_x_62:
[----:B------:R-:W-:Y:S04]  /*3940*/  BSSY.RECONVERGENT B0, `(.L_x_68) ;  /* 0x000000a000007945 */ /* 0x000fe80003800200 */
[----:B------:R-:W-:Y:S05]  /*3950*/  @P0 BRA `(.L_x_69) ;  /* 0x0000000000200947 */ /* 0x000fea0003800000 */
[----:B------:R-:W2:Y:S08]  /*3960*/  F2F.F32.F64 R83, R82 ;  /* 0x0000005200537310 */ /* 0x000eb00000301000 */
[----:B0-----:R-:W0:Y:S01]  /*3970*/  F2F.F32.F64 R81, R80 ;  /* 0x0000005000517310 */ /* 0x001e220000301000 */
[----:B--2---:R2:W-:Y:S07]  /*3980*/  STG.E desc[UR16][R40.64], R83 ;  /* 0x0000005328007986 */ /* 0x0045ee000c101910 */
[----:B------:R-:W3:Y:S01]  /*3990*/  F2F.F32.F64 R79, R78 ;  /* 0x0000004e004f7310 */ /* 0x000ee20000301000 */
[----:B0-----:R2:W-:Y:S07]  /*39a0*/  STG.E desc[UR16][R2.64], R81 ;  /* 0x0000005102007986 */ /* 0x0015ee000c101910 */
[----:B------:R-:W0:Y:S01]  /*39b0*/  F2F.F32.F64 R77, R76 ;  /* 0x0000004c004d7310 */ /* 0x000e220000301000 */
[----:B---3--:R2:W-:Y:S04]  /*39c0*/  STG.E desc[UR16][R4.64], R79 ;  /* 0x0000004f04007986 */ /* 0x0085e8000c101910 */
[----:B0-----:R2:W-:Y:S02]  /*39d0*/  STG.E desc[UR16][R6.64], R77 ;  /* 0x0000004d06007986 */ /* 0x0015e4000c101910 */
.L_x_69:
[----:B------:R-:W-:Y:S05]  /*39e0*/  BSYNC.RECONVERGENT B0 ;  /* 0x0000000000007941 */ /* 0x000fea0003800200 */
.L_x_68:
[----:B------:R-:W-:Y:S04]  /*39f0*/  BSSY.RECONVERGENT B0, `(.L_x_70) ;  /* 0x000000a000007945 */ /* 0x000fe80003800200 */
[----:B------:R-:W-:Y:S05]  /*3a00*/  @P1 BRA `(.L_x_71) ;  /* 0x0000000000201947 */ /* 0x000fea0003800000 */
[----:B0-----:R-:W0:Y:S08]  /*3a10*/  F2F.F32.F64 R75, R74 ;  /* 0x0000004a004b7310 */ /* 0x001e300000301000 */
[----:B------:R-:W3:Y:S01]  /*3a20*/  F2F.F32.F64 R71, R70 ;  /* 0x0000004600477310 */ /* 0x000ee20000301000 */
[----:B0-----:R4:W-:Y:S07]  /*3a30*/  STG.E desc[UR16][R16.64], R75 ;  /* 0x0000004b10007986 */ /* 0x0019ee000c101910 */
[----:B------:R-:W0:Y:S01]  /*3a40*/  F2F.F32.F64 R69, R68 ;  /* 0x0000004400457310 */ /* 0x000e220000301000 */
[----:B---3--:R4:W-:Y:S07]  /*3a50*/  STG.E desc[UR16][R18.64], R71 ;  /* 0x0000004712007986 */ /* 0x0089ee000c101910 */
[----:B------:R-:W3:Y:S01]  /*3a60*/  F2F.F32.F64 R67, R66 ;  /* 0x0000004200437310 */ /* 0x000ee20000301000 */
[----:B0-----:R4:W-:Y:S04]  /*3a70*/  STG.E desc[UR16][R20.64], R69 ;  /* 0x0000004514007986 */ /* 0x0019e8000c101910 */
[----:B---3--:R4:W-:Y:S02]  /*3a80*/  STG.E desc[UR16][R22.64], R67 ;  /* 0x0000004316007986 */ /* 0x0089e4000c101910 */
.L_x_71:
[----:B------:R-:W-:Y:S05]  /*3a90*/  BSYNC.RECONVERGENT B0 ;  /* 0x0000000000007941 */ /* 0x000fea0003800200 */
.L_x_70:
[----:B------:R-:W-:Y:S04]  /*3aa0*/  BSSY.RECONVERGENT B0, `(.L_x_72) ;  /* 0x000000a000007945 */ /* 0x000fe80003800200 */
[----:B------:R-:W-:Y:S05]  /*3ab0*/  @P2 BRA `(.L_x_73) ;  /* 0x0000000000202947 */ /* 0x000fea0003800000 */
[----:B0-----:R-:W0:Y:S08]  /*3ac0*/  F2F.F32.F64 R65, R64 ;  /* 0x0000004000417310 */ /* 0x001e300000301000 */
[----:B------:R-:W3:Y:S01]  /*3ad0*/  F2F.F32.F64 R57, R56 ;  /* 0x0000003800397310 */ /* 0x000ee20000301000 */
[----:B0-----:R0:W-:Y:S07]  /*3ae0*/  STG.E desc[UR16][R24.64], R65 ;  /* 0x0000004118007986 */ /* 0x0011ee000c101910 */
[----:B------:R-:W5:Y:S01]  /*3af0*/  F2F.F32.F64 R55, R54 ;  /* 0x0000003600377310 */ /* 0x000f620000301000 */
[----:B---3--:R0:W-:Y:S07]  /*3b00*/  STG.E desc[UR16][R26.64], R57 ;  /* 0x000000391a007986 */ /* 0x0081ee000c101910 */
[----:B------:R-:W3:Y:S01]  /*3b10*/  F2F.F32.F64 R53, R52 ;  /* 0x0000003400357310 */ /* 0x000ee20000301000 */
[----:B-----5:R0:W-:Y:S04]  /*3b20*/  STG.E desc[UR16][R28.64], R55 ;  /* 0x000000371c007986 */ /* 0x0201e8000c101910 */
[----:B---3--:R0:W-:Y:S02]  /*3b30*/  STG.E desc[UR16][R30.64], R53 ;  /* 0x000000351e007986 */ /* 0x0081e4000c101910 */
.L_x_73:
[----:B------:R-:W-:Y:S05]  /*3b40*/  BSYNC.RECONVERGENT B0 ;  /* 0x0000000000007941 */ /* 0x000fea0003800200 */
.L_x_72:
[----:B------:R-:W-:-:S04]  /*3b50*/  ISETP.GE.U32.AND P0, PT, R59, UR6, PT ;  /* 0x000000063b007c0c */ /* 0x000fc8000bf06070 */
[----:B------:R-:W-:-:S13]  /*3b60*/  ISETP.GE.U32.AND.EX P0, PT, R58, UR7, PT, P0 ;  /* 0x000000073a007c0c */ /* 0x000fda000bf06100 */
[----:B0-----:R-:W0:Y:S08]  /*3b70*/  @!P0 F2F.F32.F64 R51, R50 ;  /* 0x0000003200338310 */ /* 0x001e300000301000 */
[----:B------:R-:W3:Y:S01]  /*3b80*/  @!P0 F2F.F32.F64 R47, R46 ;  /* 0x0000002e002f8310 */ /* 0x000ee20000301000 */
[----:B0-----:R0:W-:Y:S07]  /*3b90*/  @!P0 STG.E desc[UR16][R32.64], R51 ;  /* 0x0000003320008986 */ /* 0x0011ee000c101910 */
[----:B------:R-:W5:Y:S01]  /*3ba0*/  @!P0 F2F.F32.F64 R45, R44 ;  /* 0x0000002c002d8310 */ /* 0x000f620000301000 */
[----:B---3--:R0:W-:Y:S07]  /*3bb0*/  @!P0 STG.E desc[UR16][R34.64], R47 ;  /* 0x0000002f22008986 */ /* 0x0081ee000c101910 */
[----:B------:R-:W3:Y:S01]  /*3bc0*/  @!P0 F2F.F32.F64 R43, R42 ;  /* 0x0000002a002b8310 */ /* 0x000ee20000301000 */
[----:B-----5:R0:W-:Y:S04]  /*3bd0*/  @!P0 STG.E desc[UR16][R36.64], R45 ;  /* 0x0000002d24008986 */ /* 0x0201e8000c101910 */
[----:B---3--:R0:W-:Y:S01]  /*3be0*/  @!P0 STG.E desc[UR16][R38.64], R43 ;  /* 0x0000002b26008986 */ /* 0x0081e2000c101910 */
[----:B------:R-:W-:Y:S05]  /*3bf0*/  BRA.U !UP0, `(.L_x_74) ;  /* 0xffffffe508fc7547 */ /* 0x000fea000b83ffff */
[----:B------:R-:W-:Y:S05]  /*3c00*/  EXIT ;  /* 0x000000000000794d */ /* 0x000fea0003800000 */
.L_x_1:
[----:B------:R-:W0:Y:S01]  /*3c10*/  S2R R22, SR_TID.X ;  /* 0x0000000000167919 */ /* 0x000e220000002100 */
[----:B------:R-:W-:Y:S02]  /*3c20*/  USHF.R.U32.HI UR7, URZ, 0x2, UR13 ;  /* 0x00000002ff077899 */ /* 0x000fe4000801160d */
[----:B------:R-:W-:-:S04]  /*3c30*/  USHF.R.U64 UR6, UR12, 0x2, UR13 ;  /* 0x000000020c067899 */ /* 0x000fc8000800120d */
[----:B------:R-:W-:Y:S02]  /*3c40*/  IMAD.U32 R0, RZ, RZ, UR7 ;  /* 0x00000007ff007e24 */ /* 0x000fe4000f8e00ff */
[----:B0-----:R-:W-:-:S04]  /*3c50*/  ISETP.LT.U32.AND P0, PT, R22, UR6, PT ;  /* 0x0000000616007c0c */ /* 0x001fc8000bf01070 */
[----:B------:R-:W-:-:S13]  /*3c60*/  ISETP.GT.U32.AND.EX P0, PT, R0, RZ, PT, P0 ;  /* 0x000000ff0000720c */ /* 0x000fda0003f04100 */
[----:B------:R-:W-:Y:S05]  /*3c70*/  @!P0 EXIT ;  /* 0x000000000000894d */ /* 0x000fea0003800000 */
[----:B------:R-:W0:Y:S01]  /*3c80*/  LDC.64 R2, c[0x0][0x3b8] ;  /* 0x0000ee00ff027b82 */ /* 0x000e220000000a00 */
[----:B------:R-:W-:Y:S01]  /*3c90*/  BSSY.RECONVERGENT B1, `(.L_x_75) ;  /* 0x0000256000017945 */ /* 0x000fe20003800200 */
[----:B------:R-:W1:Y:S01]  /*3ca0*/  LDCU UR5, c[0x0][0x360] ;  /* 0x00006c00ff0577ac */ /* 0x000e620008000800 */
[----:B------:R-:W2:Y:S01]  /*3cb0*/  LDCU.64 UR10, c[0x0][0x3d0] ;  /* 0x00007a00ff0a77ac */ /* 0x000ea20008000a00 */
[----:B------:R-:W3:Y:S01]  /*3cc0*/  LDCU.64 UR12, c[0x0][0x3c8] ;  /* 0x00007900ff0c77ac */ /* 0x000ee20008000a00 */
[----:B------:R-:W4:Y:S01]  /*3cd0*/  LDCU.64 UR18, c[0x0][0x3b8] ;  /* 0x00007700ff1277ac */ /* 0x000f220008000a00 */
[----:B------:R-:W0:Y:S01]  /*3ce0*/  LDCU.64 UR14, c[0x0][0x3b0] ;  /* 0x00007600ff0e77ac */ /* 0x000e220008000a00 */
[----:B------:R-:W0:Y:S02]  /*3cf0*/  LDCU.128 UR20, c[0x0][0x3b0] ;  /* 0x00007600ff1477ac */ /* 0x000e240008000c00 */
[----:B0-----:R-:W-:Y:S01]  /*3d00*/  DADD R2, -R2, 1 ;  /* 0x3ff0000002027429 */ /* 0x001fe20000000100 */
[----:B------:R-:W0:Y:S01]  /*3d10*/  LDCU.64 UR24, c[0x0][0x3d8] ;  /* 0x00007b00ff1877ac */ /* 0x000e220008000a00 */
[----:B-1234-:R-:W-:-:S12]  /*3d20*/  USHF.R.U64 UR4, UR4, 0x2, UR8 ;  /* 0x0000000204047899 */ /* 0x01efd80008001208 */
.L_x_118:
[----:B------:R-:W1:Y:S01]  /*3d30*/  LDC.64 R40, c[0x0][0x380] ;  /* 0x0000e000ff287b82 */ /* 0x000e620000000a00 */
[----:B------:R-:W-:-:S07]  /*3d40*/  VIADD R5, R22, UR4 ;  /* 0x0000000416057c36 */ /* 0x000fce0008000000 */
[----:B------:R-:W2:Y:S08]  /*3d50*/  LDC.64 R36, c[0x0][0x390] ;  /* 0x0000e400ff247b82 */ /* 0x000eb00000000a00 */
[----:B------:R-:W3:Y:S08]  /*3d60*/  LDC.64 R34, c[0x0][0x398] ;  /* 0x0000e600ff227b82 */ /* 0x000ef00000000a00 */
[----:B------:R-:W4:Y:S01]  /*3d70*/  LDC.64 R32, c[0x0][0x3a0] ;  /* 0x0000e800ff207b82 */ /* 0x000f220000000a00 */
[----:B-1----:R-:W-:-:S05]  /*3d80*/  IMAD.WIDE R40, R5, 0x10, R40 ;  /* 0x0000001005287825 */ /* 0x002fca00078e0228 */
[----:B------:R-:W5:Y:S02]  /*3d90*/  LDG.E.128 R12, desc[UR16][R40.64] ;  /* 0x00000010280c7981 */ /* 0x000f64000c1e1d00 */
[----:B------:R-:W1:Y:S01]  /*3da0*/  LDC.64 R38, c[0x0][0x388] ;  /* 0x0000e200ff267b82 */ /* 0x000e620000000a00 */
[----:B--2---:R-:W-:-:S05]  /*3db0*/  IMAD.WIDE R36, R5, 0x10, R36 ;  /* 0x0000001005247825 */ /* 0x004fca00078e0224 */
[----:B------:R-:W2:Y:S01]  /*3dc0*/  LDG.E.128 R64, desc[UR16][R36.64] ;  /* 0x0000001024407981 */ /* 0x000ea2000c1e1d00 */
[----:B---3--:R-:W-:-:S05]  /*3dd0*/  IMAD.WIDE R34, R5, 0x10, R34 ;  /* 0x0000001005227825 */ /* 0x008fca00078e0222 */
[----:B------:R-:W3:Y:S01]  /*3de0*/  LDG.E.128 R68, desc[UR16][R34.64] ;  /* 0x0000001022447981 */ /* 0x000ee2000c1e1d00 */
[----:B----4-:R-:W-:-:S05]  /*3df0*/  IMAD.WIDE R32, R5, 0x10, R32 ;  /* 0x0000001005207825 */ /* 0x010fca00078e0220 */
[----:B------:R-:W4:Y:S01]  /*3e00*/  LDG.E.128 R72, desc[UR16][R32.64] ;  /* 0x0000001020487981 */ /* 0x000f22000c1e1d00 */
[----:B-1----:R-:W-:-:S05]  /*3e10*/  IMAD.WIDE R38, R5, 0x10, R38 ;  /* 0x0000001005267825 */ /* 0x002fca00078e0226 */
[----:B------:R-:W4:Y:S01]  /*3e20*/  LDG.E.128 R8, desc[UR16][R38.64] ;  /* 0x0000001026087981 */ /* 0x000f22000c1e1d00 */
[----:B0-----:R-:W-:-:S04]  /*3e30*/  UISETP.NE.U32.AND UP0, UPT, UR24, URZ, UPT ;  /* 0x000000ff1800728c */ /* 0x001fc8000bf05070 */
[----:B------:R-:W-:Y:S01]  /*3e40*/  UISETP.NE.AND.EX UP0, UPT, UR25, URZ, UPT, UP0 ;  /* 0x000000ff1900728c */ /* 0x000fe2000bf05300 */
[----:B-----5:R0:W1:Y:S08]  /*3e50*/  F2F.F64.F32 R26, R14 ;  /* 0x0000000e001a7310 */ /* 0x0200700000201800 */
[----:B------:R0:W0:Y:S08]  /*3e60*/  F2F.F64.F32 R24, R15 ;  /* 0x0000000f00187310 */ /* 0x0000300000201800 */
[----:B------:R0:W0:Y:S08]  /*3e70*/  F2F.F64.F32 R30, R12 ;  /* 0x0000000c001e7310 */ /* 0x0000300000201800 */
[----:B------:R0:W0:Y:S08]  /*3e80*/  F2F.F64.F32 R28, R13 ;  /* 0x0000000d001c7310 */ /* 0x0000300000201800 */
[----:B--2---:R2:W0:Y:S08]  /*3e90*/  F2F.F64.F32 R60, R64 ;  /* 0x00000040003c7310 */ /* 0x0044300000201800 */
[----:B------:R2:W0:Y:S08]  /*3ea0*/  F2F.F64.F32 R54, R65 ;  /* 0x0000004100367310 */ /* 0x0004300000201800 */
[----:B------:R2:W0:Y:S08]  /*3eb0*/  F2F.F64.F32 R46, R66 ;  /* 0x00000042002e7310 */ /* 0x0004300000201800 */
[----:B------:R2:W0:Y:S08]  /*3ec0*/  F2F.F64.F32 R18, R67 ;  /* 0x0000004300127310 */ /* 0x0004300000201800 */
[----:B---3--:R2:W3:Y:S08]  /*3ed0*/  F2F.F64.F32 R58, R68 ;  /* 0x00000044003a7310 */ /* 0x0084f00000201800 */
[----:B------:R2:W0:Y:S08]  /*3ee0*/  F2F.F64.F32 R52, R69 ;  /* 0x0000004500347310 */ /* 0x0004300000201800 */
[----:B------:R2:W0:Y:S08]  /*3ef0*/  F2F.F64.F32 R44, R70 ;  /* 0x00000046002c7310 */ /* 0x0004300000201800 */
[----:B------:R2:W0:Y:S08]  /*3f00*/  F2F.F64.F32 R16, R71 ;  /* 0x0000004700107310 */ /* 0x0004300000201800 */
[----:B----4-:R2:W4:Y:S08]  /*3f10*/  F2F.F64.F32 R6, R72 ;  /* 0x0000004800067310 */ /* 0x0105300000201800 */
[----:B------:R2:W0:Y:S08]  /*3f20*/  F2F.F64.F32 R50, R73 ;  /* 0x0000004900327310 */ /* 0x0004300000201800 */
[----:B------:R2:W0:Y:S08]  /*3f30*/  F2F.F64.F32 R42, R74 ;  /* 0x0000004a002a7310 */ /* 0x0004300000201800 */
[----:B------:R2:W0:Y:S08]  /*3f40*/  F2F.F64.F32 R14, R75 ;  /* 0x0000004b000e7310 */ /* 0x0004300000201800 */
[----:B------:R2:W0:Y:S08]  /*3f50*/  F2F.F64.F32 R62, R8 ;  /* 0x00000008003e7310 */ /* 0x0004300000201800 */
[----:B------:R2:W0:Y:S08]  /*3f60*/  F2F.F64.F32 R56, R9 ;  /* 0x0000000900387310 */ /* 0x0004300000201800 */
[----:B------:R2:W0:Y:S08]  /*3f70*/  F2F.F64.F32 R48, R10 ;  /* 0x0000000a00307310 */ /* 0x0004300000201800 */
[----:B------:R2:W0:Y:S01]  /*3f80*/  F2F.F64.F32 R20, R11 ;  /* 0x0000000b00147310 */ /* 0x0004220000201800 */
[----:B-1-34-:R-:W-:Y:S05]  /*3f90*/  BRA.U UP0, `(.L_x_76) ;  /* 0x0000000d00487547 */ /* 0x01afea000b800000 */
[----:B--2---:R-:W1:Y:S01]  /*3fa0*/  LDC.64 R66, c[0x0][0x3c0] ;  /* 0x0000f000ff427b82 */ /* 0x004e620000000a00 */
[----:B------:R-:W-:Y:S01]  /*3fb0*/  IMAD.MOV.U32 R4, RZ, RZ, 0x1 ;  /* 0x00000001ff047424 */ /* 0x000fe200078e00ff */
[----:B0-----:R-:W-:Y:S01]  /*3fc0*/  DFMA R62, R30, UR10, R62 ;  /* 0x0000000a1e3e7c2b */ /* 0x001fe2000800003e */
[----:B------:R-:W-:Y:S01]  /*3fd0*/  BSSY.RECONVERGENT B2, `(.L_x_77) ;  /* 0x000001d000027945 */ /* 0x000fe20003800200 */
[----:B------:R-:W-:Y:S02]  /*3fe0*/  DMUL R60, R60, UR18 ;  /* 0x000000123c3c7c28 */ /* 0x000fe40008000000 */
[----:B-1----:R-:W-:-:S06]  /*3ff0*/  DFMA R64, R6, R66, 1 ;  /* 0x3ff000000640742b */ /* 0x002fcc0000000042 */
[----:B------:R-:W0:Y:S02]  /*4000*/  MUFU.RCP64H R5, R65 ;  /* 0x0000004100057308 */ /* 0x000e240000001800 */
[----:B0-----:R-:W-:-:S08]  /*4010*/  DFMA R6, -R64, R4, 1 ;  /* 0x3ff000004006742b */ /* 0x001fd00000000104 */
[----:B------:R-:W-:-:S08]  /*4020*/  DFMA R6, R6, R6, R6 ;  /* 0x000000060606722b */ /* 0x000fd00000000006 */
[----:B------:R-:W-:Y:S02]  /*4030*/  DFMA R6, R4, R6, R4 ;  /* 0x000000060406722b */ /* 0x000fe40000000004 */
[-C--:B------:R-:W-:Y:S02]  /*4040*/  DMUL R4, R62, R62.reuse ;  /* 0x0000003e3e047228 */ /* 0x080fe40000000000 */
[----:B------:R-:W-:-:S04]  /*4050*/  DFMA R62, R2, R62, R60 ;  /* 0x0000003e023e722b */ /* 0x000fc8000000003c */
[----:B------:R-:W-:Y:S02]  /*4060*/  DFMA R12, -R64, R6, 1 ;  /* 0x3ff00000400c742b */ /* 0x000fe40000000106 */
[----:B------:R-:W-:-:S06]  /*4070*/  DFMA R66, R58, R66, R4 ;  /* 0x000000423a42722b */ /* 0x000fcc0000000004 */
[----:B------:R-:W-:Y:S01]  /*4080*/  DFMA R12, R6, R12, R6 ;  /* 0x0000000c060c722b */ /* 0x000fe20000000006 */
[----:B------:R-:W-:-:S03]  /*4090*/  IMAD.MOV.U32 R6, RZ, RZ, R10 ;  /* 0x000000ffff067224 */ /* 0x000fc600078e000a */
[----:B------:R-:W-:Y:S01]  /*40a0*/  FSETP.GEU.AND P1, PT, |R67|, 6.5827683646048100446e-37, PT ;  /* 0x036000004300780b */ /* 0x000fe20003f2e200 */
[----:B------:R-:W-:-:S03]  /*40b0*/  IMAD.MOV.U32 R7, RZ, RZ, R11 ;  /* 0x000000ffff077224 */ /* 0x000fc600078e000b */
        /* <DEDUP_REMOVED lines=14> */
.L_x_78:
[----:B------:R-:W-:Y:S05]  /*41a0*/  BSYNC.RECONVERGENT B2 ;  /* 0x0000000000027941 */ /* 0x000fea0003800200 */
.L_x_77:
        /* <DEDUP_REMOVED lines=18> */
.L_x_80:
[----:B------:R-:W-:Y:S05]  /*42d0*/  BSYNC.RECONVERGENT B2 ;  /* 0x0000000000027941 */ /* 0x000fea0003800200 */
.L_x_79:
[----:B------:R-:W0:Y:S01]  /*42e0*/  LDC.64 R58, c[0x0][0x3c0] ;  /* 0x0000f000ff3a7b82 */ /* 0x000e220000000a00 */
[----:B------:R-:W-:Y:S01]  /*42f0*/  IMAD.MOV.U32 R10, RZ, RZ, 0x1 ;  /* 0x00000001ff0a7424 */ /* 0x000fe200078e00ff */
[----:B------:R-:W-:Y:S01]  /*4300*/  DFMA R56, R28, UR10, R56 ;  /* 0x0000000a1c387c2b */ /* 0x000fe20008000038 */
[----:B------:R-:W-:Y:S01]  /*4310*/  BSSY.RECONVERGENT B2, `(.L_x_81) ;  /* 0x000001c000027945 */ /* 0x000fe20003800200 */
[----:B------:R-:W-:Y:S02]  /*4320*/  DMUL R8, R8, UR20 ;  /* 0x0000001408087c28 */ /* 0x000fe40008000000 */
[----:B------:R-:W-:-:S06]  /*4330*/  DMUL R54, R54, UR22 ;  /* 0x0000001636367c28 */ /* 0x000fcc0008000000 */
[----:B------:R-:W-:Y:S02]  /*4340*/  DMUL R60, R62, R8 ;  /* 0x000000083e3c7228 */ /* 0x000fe40000000000 */
[----:B------:R-:W-:Y:S02]  /*4350*/  DFMA R54, R2, R56, R54 ;  /* 0x000000380236722b */ /* 0x000fe40000000036 */
[----:B0-----:R-:W-:-:S06]  /*4360*/  DFMA R94, R50, R58, 1 ;  /* 0x3ff00000325e742b */ /* 0x001fcc000000003a */
[----:B------:R-:W0:Y:S02]  /*4370*/  MUFU.RCP64H R11, R95 ;  /* 0x0000005f000b7308 */ /* 0x000e240000001800 */
[----:B0-----:R-:W-:-:S08]  /*4380*/  DFMA R12, -R94, R10, 1 ;  /* 0x3ff000005e0c742b */ /* 0x001fd0000000010a */
[----:B------:R-:W-:-:S08]  /*4390*/  DFMA R12, R12, R12, R12 ;  /* 0x0000000c0c0c722b */ /* 0x000fd0000000000c */
[----:B------:R-:W-:Y:S02]  /*43a0*/  DFMA R12, R10, R12, R10 ;  /* 0x0000000c0a0c722b */ /* 0x000fe4000000000a */
[----:B------:R-:W-:Y:S01]  /*43b0*/  DMUL R10, R56, R56 ;  /* 0x00000038380a7228 */ /* 0x000fe20000000000 */
[----:B------:R-:W-:Y:S02]  /*43c0*/  IMAD.MOV.U32 R56, RZ, RZ, R94 ;  /* 0x000000ffff387224 */ /* 0x000fe400078e005e */
[----:B------:R-:W-:-:S03]  /*43d0*/  IMAD.MOV.U32 R57, RZ, RZ, R95 ;  /* 0x000000ffff397224 */ /* 0x000fc600078e005f */
        /* <DEDUP_REMOVED lines=15> */
.L_x_82:
[----:B------:R-:W-:Y:S05]  /*44d0*/  BSYNC.RECONVERGENT B2 ;  /* 0x0000000000027941 */ /* 0x000fea0003800200 */
.L_x_81:
        /* <DEDUP_REMOVED lines=18> */
.L_x_84:
[----:B------:R-:W-:Y:S05]  /*4600*/  BSYNC.RECONVERGENT B2 ;  /* 0x0000000000027941 */ /* 0x000fea0003800200 */
.L_x_83:
        /* <DEDUP_REMOVED lines=31> */
.L_x_86:
[----:B------:R-:W-:Y:S05]  /*4800*/  BSYNC.RECONVERGENT B2 ;  /* 0x0000000000027941 */ /* 0x000fea0003800200 */
.L_x_85:
[----:B------:R-:W-:Y:S01]  /*4810*/  DADD R102, R102, UR12 ;  /* 0x0000000c66667e29 */ /* 0x000fe20008000000 */
[----:B------:R-:W-:Y:S01]  /*4820*/  MOV R8, RZ ;  /* 0x000000ff00087202 */ /* 0x000fe20000000f00 */
[----:B------:R-:W-:Y:S01]  /*4830*/  IMAD.MOV.U32 R12, RZ, RZ, 0x0 ;  /* 0x00000000ff0c7424 */ /* 0x000fe200078e00ff */
[----:B------:R-:W-:Y:S01]  /*4840*/  BSSY.RECONVERGENT B2, `(.L_x_87) ;  /* 0x000000f000027945 */ /* 0x000fe20003800200 */
[----:B------:R-:W-:Y:S02]  /*4850*/  IMAD.MOV.U32 R13, RZ, RZ, 0x3fd80000 ;  /* 0x3fd80000ff0d7424 */ /* 0x000fe400078e00ff */
        /* <DEDUP_REMOVED lines=13> */
.L_x_88:
[----:B------:R-:W-:Y:S05]  /*4930*/  BSYNC.RECONVERGENT B2 ;  /* 0x0000000000027941 */ /* 0x000fea0003800200 */
.L_x_87:
[----:B------:R-:W0:Y:S01]  /*4940*/  LDC.64 R42, c[0x0][0x3c0] ;  /* 0x0000f000ff2a7b82 */ /* 0x000e220000000a00 */
[----:B------:R-:W-:Y:S01]  /*4950*/  IMAD.MOV.U32 R10, RZ, RZ, 0x1 ;  /* 0x00000001ff0a7424 */ /* 0x000fe200078e00ff */
[----:B------:R-:W-:Y:S01]  /*4960*/  DMUL R8, R8, UR20 ;  /* 0x0000001408087c28 */ /* 0x000fe20008000000 */
[----:B------:R-:W-:Y:S01]  /*4970*/  BSSY.RECONVERGENT B2, `(.L_x_89) ;  /* 0x000001e000027945 */ /* 0x000fe20003800200 */
[----:B------:R-:W-:-:S06]  /*4980*/  DMUL R18, R18, UR22 ;  /* 0x0000001612127c28 */ /* 0x000fcc0008000000 */
[----:B------:R-:W-:Y:S02]  /*4990*/  DMUL R44, R46, R8 ;  /* 0x000000082e2c7228 */ /* 0x000fe40000000000 */
[----:B0-----:R-:W-:Y:S02]  /*49a0*/  DFMA R94, R14, R42, 1 ;  /* 0x3ff000000e5e742b */ /* 0x001fe4000000002a */
[----:B------:R-:W-:-:S04]  /*49b0*/  DFMA R14, R24, UR10, R20 ;  /* 0x0000000a180e7c2b */ /* 0x000fc80008000014 */
[----:B------:R-:W0:Y:S02]  /*49c0*/  MUFU.RCP64H R11, R95 ;  /* 0x0000005f000b7308 */ /* 0x000e240000001800 */
[----:B0-----:R-:W-:-:S08]  /*49d0*/  DFMA R12, -R94, R10, 1 ;  /* 0x3ff000005e0c742b */ /* 0x001fd0000000010a */
[----:B------:R-:W-:-:S08]  /*49e0*/  DFMA R12, R12, R12, R12 ;  /* 0x0000000c0c0c722b */ /* 0x000fd0000000000c */
[----:B------:R-:W-:Y:S02]  /*49f0*/  DFMA R12, R10, R12, R10 ;  /* 0x0000000c0a0c722b */ /* 0x000fe4000000000a */
[-C--:B------:R-:W-:Y:S02]  /*4a00*/  DMUL R10, R14, R14.reuse ;  /* 0x0000000e0e0a7228 */ /* 0x080fe40000000000 */
[----:B------:R-:W-:-:S04]  /*4a10*/  DFMA R14, R2, R14, R18 ;  /* 0x0000000e020e722b */ /* 0x000fc80000000012 */
[----:B------:R-:W-:Y:S02]  /*4a20*/  DFMA R20, -R94, R12, 1 ;  /* 0x3ff000005e14742b */ /* 0x000fe4000000010c */
[----:B------:R-:W-:Y:S01]  /*4a30*/  DFMA R42, R16, R42, R10 ;  /* 0x0000002a102a722b */ /* 0x000fe2000000000a */
[----:B------:R-:W-:Y:S02]  /*4a40*/  IMAD.MOV.U32 R16, RZ, RZ, R94 ;  /* 0x000000ffff107224 */ /* 0x000fe400078e005e */
[----:B------:R-:W-:-:S03]  /*4a50*/  IMAD.MOV.U32 R17, RZ, RZ, R95 ;  /* 0x000000ffff117224 */ /* 0x000fc600078e005f */
[----:B------:R-:W-:-:S04]  /*4a60*/  DFMA R20, R12, R20, R12 ;  /* 0x000000140c14722b */ /* 0x000fc8000000000c */
[----:B------:R-:W-:Y:S01]  /*4a70*/  FSETP.GEU.AND P1, PT, |R43|, 6.5827683646048100446e-37, PT ;  /* 0x036000002b00780b */ /* 0x000fe20003f2e200 */
[----:B------:R-:W-:Y:S02]  /*4a80*/  IMAD.MOV.U32 R18, RZ, RZ, R42 ;  /* 0x000000ffff127224 */ /* 0x000fe400078e002a */
[----:B------:R-:W-:Y:S01]  /*4a90*/  IMAD.MOV.U32 R19, RZ, RZ, R43 ;  /* 0x000000ffff137224 */ /* 0x000fe200078e002b */
        /* <DEDUP_REMOVED lines=11> */
.L_x_90:
[----:B------:R-:W-:Y:S05]  /*4b50*/  BSYNC.RECONVERGENT B2 ;  /* 0x0000000000027941 */ /* 0x000fea0003800200 */
.L_x_89:
        /* <DEDUP_REMOVED lines=18> */
.L_x_92:
[----:B------:R-:W-:Y:S05]  /*4c80*/  BSYNC.RECONVERGENT B2 ;  /* 0x0000000000027941 */ /* 0x000fea0003800200 */
.L_x_91:
[----:B------:R-:W-:-:S08]  /*4c90*/  DMUL R8, R8, UR14 ;  /* 0x0000000e08087c28 */ /* 0x000fd00008000000 */
[----:B------:R-:W-:Y:S01]  /*4ca0*/  DMUL R12, R14, R8 ;  /* 0x000000080e0c7228 */ /* 0x000fe20000000000 */
[----:B------:R-:W-:Y:S10]  /*4cb0*/  BRA `(.L_x_93) ;  /* 0x0000001000c87947 */ /* 0x000ff40003800000 */
.L_x_76:
[----:B0-----:R-:W0:Y:S02]  /*4cc0*/  LDC.64 R12, c[0x0][0x3d8] ;  /* 0x0000f600ff0c7b82 */ /* 0x001e240000000a00 */
[----:B0-----:R-:W3:Y:S01]  /*4cd0*/  LDG.E R4, desc[UR16][R12.64] ;  /* 0x000000100c047981 */ /* 0x001ee2000c1e1900 */
[----:B--2---:R-:W-:Y:S01]  /*4ce0*/  IMAD.MOV.U32 R8, RZ, RZ, 0x1 ;  /* 0x00000001ff087424 */ /* 0x004fe200078e00ff */
[----:B------:R-:W-:Y:S01]  /*4cf0*/  FSETP.GEU.AND P1, PT, |R63|, 6.5827683646048100446e-37, PT ;  /* 0x036000003f00780b */ /* 0x000fe20003f2e200 */
[----:B------:R-:W-:Y:S01]  /*4d00*/  BSSY.RECONVERGENT B2, `(.L_x_94) ;  /* 0x0000016000027945 */ /* 0x000fe20003800200 */
[----:B---3--:R-:W0:Y:S08]  /*4d10*/  F2F.F64.F32 R4, R4 ;  /* 0x0000000400047310 */ /* 0x008e300000201800 */
        /* <DEDUP_REMOVED lines=20> */
.L_x_95:
[----:B------:R-:W-:Y:S05]  /*4e60*/  BSYNC.RECONVERGENT B2 ;  /* 0x0000000000027941 */ /* 0x000fea0003800200 */
.L_x_94:
[----:B------:R-:W0:Y:S01]  /*4e70*/  LDC.64 R66, c[0x0][0x3c0] ;  /* 0x0000f000ff427b82 */ /* 0x000e220000000a00 */
[----:B------:R-:W-:Y:S01]  /*4e80*/  DFMA R62, R30, UR10, R72 ;  /* 0x0000000a1e3e7c2b */ /* 0x000fe20008000048 */
[----:B------:R-:W-:Y:S01]  /*4e90*/  BSSY.RECONVERGENT B2, `(.L_x_96) ;  /* 0x000001a000027945 */ /* 0x000fe20003800200 */
[----:B------:R-:W-:Y:S02]  /*4ea0*/  DMUL R60, R60, UR18 ;  /* 0x000000123c3c7c28 */ /* 0x000fe40008000000 */
[----:B0-----:R-:W-:Y:S01]  /*4eb0*/  DFMA R64, R6, R66, 1 ;  /* 0x3ff000000640742b */ /* 0x001fe20000000042 */
[----:B------:R-:W-:-:S05]  /*4ec0*/  MOV R6, 0x1 ;  /* 0x0000000100067802 */ /* 0x000fca0000000f00 */
        /* <DEDUP_REMOVED lines=22> */
.L_x_97:
[----:B------:R-:W-:Y:S05]  /*5030*/  BSYNC.RECONVERGENT B2 ;  /* 0x0000000000027941 */ /* 0x000fea0003800200 */
.L_x_96:
        /* <DEDUP_REMOVED lines=18> */
.L_x_99:
[----:B------:R-:W-:Y:S05]  /*5160*/  BSYNC.RECONVERGENT B2 ;  /* 0x0000000000027941 */ /* 0x000fea0003800200 */
.L_x_98:
[----:B------:R-:W0:Y:S01]  /*5170*/  MUFU.RCP64H R7, R5 ;  /* 0x0000000500077308 */ /* 0x000e220000001800 */
[----:B------:R-:W-:Y:S01]  /*5180*/  IMAD.MOV.U32 R6, RZ, RZ, 0x1 ;  /* 0x00000001ff067424 */ /* 0x000fe200078e00ff */
[----:B------:R-:W-:Y:S01]  /*5190*/  FSETP.GEU.AND P1, PT, |R57|, 6.5827683646048100446e-37, PT ;  /* 0x036000003900780b */ /* 0x000fe20003f2e200 */
[----:B------:R-:W-:Y:S01]  /*51a0*/  DMUL R8, R8, UR14 ;  /* 0x0000000e08087c28 */ /* 0x000fe20008000000 */
[----:B------:R-:W-:Y:S07]  /*51b0*/  BSSY.RECONVERGENT B2, `(.L_x_100) ;  /* 0x0000015000027945 */ /* 0x000fee0003800200 */
[----:B------:R-:W-:-:S02]  /*51c0*/  DMUL R60, R62, R8 ;  /* 0x000000083e3c7228 */ /* 0x000fc40000000000 */
        /* <DEDUP_REMOVED lines=19> */
.L_x_101:
[----:B------:R-:W-:Y:S05]  /*5300*/  BSYNC.RECONVERGENT B2 ;  /* 0x0000000000027941 */ /* 0x000fea0003800200 */
.L_x_100:
        /* <DEDUP_REMOVED lines=28> */
.L_x_103:
[----:B------:R-:W-:Y:S05]  /*54d0*/  BSYNC.RECONVERGENT B2 ;  /* 0x0000000000027941 */ /* 0x000fea0003800200 */
.L_x_102:
        /* <DEDUP_REMOVED lines=14> */
[----:B------:R-:W-:Y:S01]  /*55c0*/  MOV R8, R102 ;  /* 0x0000006600087202 */ /* 0x000fe20000000f00 */
[----:B------:R-:W-:Y:S01]  /*55d0*/  IMAD.MOV.U32 R9, RZ, RZ, R103 ;  /* 0x000000ffff097224 */ /* 0x000fe200078e0067 */
[----:B------:R-:W-:-:S07]  /*55e0*/  MOV R0, 0x5600 ;  /* 0x0000560000007802 */ /* 0x000fce0000000f00 */
[----:B------:R-:W-:Y:S05]  /*55f0*/  CALL.REL.NOINC `($__internal_1_$__cuda_sm20_drsqrt_f64_slowpath_v2) ;  /* 0x0000001000807944 */ /* 0x000fea0003c00000 */
.L_x_105:
[----:B------:R-:W-:Y:S05]  /*5600*/  BSYNC.RECONVERGENT B2 ;  /* 0x0000000000027941 */ /* 0x000fea0003800200 */
.L_x_104:
        /* <DEDUP_REMOVED lines=25> */
.L_x_107:
[----:B------:R-:W-:Y:S05]  /*57a0*/  BSYNC.RECONVERGENT B2 ;  /* 0x0000000000027941 */ /* 0x000fea0003800200 */
.L_x_106:
        /* <DEDUP_REMOVED lines=28> */
.L_x_109:
[----:B------:R-:W-:Y:S05]  /*5970*/  BSYNC.RECONVERGENT B2 ;  /* 0x0000000000027941 */ /* 0x000fea0003800200 */
.L_x_108:
        /* <DEDUP_REMOVED lines=18> */
.L_x_111:
[----:B------:R-:W-:Y:S05]  /*5aa0*/  BSYNC.RECONVERGENT B2 ;  /* 0x0000000000027941 */ /* 0x000fea0003800200 */
.L_x_110:
        /* <DEDUP_REMOVED lines=25> */
.L_x_113:
[----:B------:R-:W-:Y:S05]  /*5c40*/  BSYNC.RECONVERGENT B2 ;  /* 0x0000000000027941 */ /* 0x000fea0003800200 */
.L_x_112:
[----:B------:R-:W0:Y:S01]  /*5c50*/  LDC.64 R10, c[0x0][0x3c0] ;  /* 0x0000f000ff0a7b82 */ /* 0x000e220000000a00 */
[----:B------:R-:W-:Y:S01]  /*5c60*/  MOV R4, 0x1 ;  /* 0x0000000100047802 */ /* 0x000fe20000000f00 */
[----:B------:R-:W-:Y:S01]  /*5c70*/  DMUL R18, R18, UR18 ;  /* 0x0000001212127c28 */ /* 0x000fe20008000000 */
[----:B------:R-:W-:Y:S01]  /*5c80*/  BSSY.RECONVERGENT B2, `(.L_x_114) ;  /* 0x000001c000027945 */ /* 0x000fe20003800200 */
        /* <DEDUP_REMOVED lines=27> */
.L_x_115:
[----:B------:R-:W-:Y:S05]  /*5e40*/  BSYNC.RECONVERGENT B2 ;  /* 0x0000000000027941 */ /* 0x000fea0003800200 */
.L_x_114:
        /* <DEDUP_REMOVED lines=18> */
.L_x_117:
[----:B------:R-:W-:Y:S05]  /*5f70*/  BSYNC.RECONVERGENT B2 ;  /* 0x0000000000027941 */ /* 0x000fea0003800200 */
.L_x_116:
[----:B------:R0:W1:Y:S01]  /*5f80*/  F2F.F32.F64 R4, R72 ;  /* 0x0000004800047310 */ /* 0x0000620000301000 */
[----:B------:R-:W-:-:S07]  /*5f90*/  DMUL R8, R8, UR14 ;  /* 0x0000000e08087c28 */ /* 0x000fce0008000000 */
[----:B------:R0:W2:Y:S01]  /*5fa0*/  F2F.F32.F64 R5, R70 ;  /* 0x0000004600057310 */ /* 0x0000a20000301000 */
[----:B------:R-:W-:-:S07]  /*5fb0*/  DMUL R12, R14, R8 ;  /* 0x000000080e0c7228 */ /* 0x000fce0000000000 */
[----:B------:R0:W3:Y:S08]  /*5fc0*/  F2F.F32.F64 R6, R68 ;  /* 0x0000004400067310 */ /* 0x0000f00000301000 */
[----:B-12---:R0:W4:Y:S02]  /*5fd0*/  F2F.F32.F64 R7, R42 ;  /* 0x0000002a00077310 */ /* 0x0061240000301000 */
.L_x_93:
[----:B------:R-:W-:Y:S01]  /*5fe0*/  DADD R60, R30, -R60 ;  /* 0x000000001e3c7229 */ /* 0x000fe2000000083c */
[----:B------:R-:W-:Y:S01]  /*5ff0*/  F2F.F32.F64 R8, R62 ;  /* 0x0000003e00087310 */ /* 0x000fe20000301000 */
[----:B------:R-:W-:Y:S01]  /*6000*/  DADD R52, R28, -R52 ;  /* 0x000000001c347229 */ /* 0x000fe20000000834 */
[----:B------:R-:W-:Y:S01]  /*6010*/  ISETP.NE.U32.AND P0, PT, RZ, UR24, PT ;  /* 0x00000018ff007c0c */ /* 0x000fe2000bf05070 */
[----:B------:R-:W-:Y:S01]  /*6020*/  DADD R44, R26, -R44 ;  /* 0x000000001a2c7229 */ /* 0x000fe2000000082c */
[----:B------:R-:W-:Y:S01]  /*6030*/  VIADD R22, R22, UR5 ;  /* 0x0000000516167c36 */ /* 0x000fe20008000000 */
[----:B------:R-:W-:Y:S01]  /*6040*/  DADD R12, R24, -R12 ;  /* 0x00000000180c7229 */ /* 0x000fe2000000080c */
[----:B------:R-:W-:Y:S02]  /*6050*/  ISETP.NE.AND.EX P0, PT, RZ, UR25, PT, P0 ;  /* 0x00000019ff007c0c */ /* 0x000fe4000bf05300 */
[----:B0-----:R-:W-:Y:S01]  /*6060*/  F2F.F32.F64 R72, R60 ;  /* 0x0000003c00487310 */ /* 0x001fe20000301000 */
[----:B------:R-:W-:-:S07]  /*6070*/  SHF.R.S32.HI R0, RZ, 0x1f, R22 ;  /* 0x0000001fff007819 */ /* 0x000fce0000011416 */
[----:B------:R-:W-:Y:S08]  /*6080*/  F2F.F32.F64 R73, R52 ;  /* 0x0000003400497310 */ /* 0x000ff00000301000 */
[----:B------:R-:W-:Y:S08]  /*6090*/  F2F.F32.F64 R74, R44 ;  /* 0x0000002c004a7310 */ /* 0x000ff00000301000 */
[----:B------:R-:W0:Y:S08]  /*60a0*/  F2F.F32.F64 R75, R12 ;  /* 0x0000000c004b7310 */ /* 0x000e300000301000 */
[----:B------:R-:W-:Y:S01]  /*60b0*/  F2F.F32.F64 R9, R54 ;  /* 0x0000003600097310 */ /* 0x000fe20000301000 */
[----:B0-----:R1:W-:Y:S07]  /*60c0*/  STG.E.128 desc[UR16][R40.64], R72 ;  /* 0x0000004828007986 */ /* 0x0013ee000c101d10 */
[----:B------:R-:W-:Y:S08]  /*60d0*/  F2F.F32.F64 R10, R46 ;  /* 0x0000002e000a7310 */ /* 0x000ff00000301000 */
[----:B------:R0:W2:Y:S08]  /*60e0*/  F2F.F32.F64 R11, R14 ;  /* 0x0000000e000b7310 */ /* 0x0000b00000301000 */
[----:B------:R-:W-:Y:S01]  /*60f0*/  F2F.F32.F64 R68, R66 ;  /* 0x0000004200447310 */ /* 0x000fe20000301000 */
[----:B0-----:R-:W-:Y:S01]  /*6100*/  IMAD.U32 R15, RZ, RZ, UR7 ;  /* 0x00000007ff0f7e24 */ /* 0x001fe2000f8e00ff */
[----:B--2---:R1:W-:Y:S06]  /*6110*/  STG.E.128 desc[UR16][R36.64], R8 ;  /* 0x0000000824007986 */ /* 0x0043ec000c101d10 */
[----:B------:R-:W-:Y:S08]  /*6120*/  F2F.F32.F64 R69, R58 ;  /* 0x0000003a00457310 */ /* 0x000ff00000301000 */
[----:B------:R-:W-:Y:S08]  /*6130*/  F2F.F32.F64 R70, R50 ;  /* 0x0000003200467310 */ /* 0x000ff00000301000 */
[----:B------:R-:W0:Y:S08]  /*6140*/  F2F.F32.F64 R71, R18 ;  /* 0x0000001200477310 */ /* 0x000e300000301000 */
[----:B------:R-:W-:Y:S01]  /*6150*/  F2F.F32.F64 R76, R64 ;  /* 0x00000040004c7310 */ /* 0x000fe20000301000 */
[----:B0-----:R1:W-:Y:S07]  /*6160*/  STG.E.128 desc[UR16][R34.64], R68 ;  /* 0x0000004422007986 */ /* 0x0013ee000c101d10 */
[----:B------:R-:W-:Y:S08]  /*6170*/  F2F.F32.F64 R77, R56 ;  /* 0x00000038004d7310 */ /* 0x000ff00000301000 */
[----:B------:R-:W-:Y:S08]  /*6180*/  F2F.F32.F64 R78, R48 ;  /* 0x00000030004e7310 */ /* 0x000ff00000301000 */
[----:B------:R-:W0:Y:S02]  /*6190*/  F2F.F32.F64 R79, R16 ;  /* 0x00000010004f7310 */ /* 0x000e240000301000 */
[----:B0-----:R1:W-:Y:S04]  /*61a0*/  STG.E.128 desc[UR16][R32.64], R76 ;  /* 0x0000004c20007986 */ /* 0x0013e8000c101d10 */
[----:B---34-:R1:W-:Y:S01]  /*61b0*/  @P0 STG.E.128 desc[UR16][R38.64], R4 ;  /* 0x0000000426000986 */ /* 0x0183e2000c101d10 */
[----:B------:R-:W-:-:S04]  /*61c0*/  ISETP.LT.U32.AND P0, PT, R22, UR6, PT ;  /* 0x0000000616007c0c */ /* 0x000fc8000bf01070 */
[----:B------:R-:W-:-:S13]  /*61d0*/  ISETP.GT.U32.AND.EX P0, PT, R15, R0, PT, P0 ;  /* 0x000000000f00720c */ /* 0x000fda0003f04100 */
[----:B-1----:R-:W-:Y:S05]  /*61e0*/  @P0 BRA `(.L_x_118) ;  /* 0xffffffd800d00947 */ /* 0x002fea000383ffff */
[----:B------:R-:W-:Y:S05]  /*61f0*/  BSYNC.RECONVERGENT B1 ;  /* 0x0000000000017941 */ /* 0x000fea0003800200 */
.L_x_75:
[----:B------:R-:W-:Y:S05]  /*6200*/  EXIT ;  /* 0x000000000000794d */ /* 0x000fea0003800000 */
        .weak           $__internal_0_$__cuda_sm20_div_rn_f64_full
        .type           $__internal_0_$__cuda_sm20_div_rn_f64_full,@function
        .size           $__internal_0_$__cuda_sm20_div_rn_f64_full,($__internal_1_$__cuda_sm20_drsqrt_f64_slowpath_v2 - $__internal_0_$__cuda_sm20_div_rn_f64_full)
$__internal_0_$__cuda_sm20_div_rn_f64_full:
[C---:B------:R-:W-:Y:S01]  /*6210*/  FSETP.GEU.AND P5, PT, |R11|.reuse, 1.469367938527859385e-39, PT ;  /* 0x001000000b00780b */ /* 0x040fe20003fae200 */
[----:B------:R-:W-:Y:S01]  /*6220*/  IMAD.MOV.U32 R96, RZ, RZ, R94 ;  /* 0x000000ffff607224 */ /* 0x000fe200078e005e */
[C---:B------:R-:W-:Y:S01]  /*6230*/  LOP3.LUT R95, R11.reuse, 0x800fffff, RZ, 0xc0, !PT ;  /* 0x800fffff0b5f7812 */ /* 0x040fe200078ec0ff */
[----:B------:R-:W-:Y:S01]  /*6240*/  IMAD.MOV.U32 R97, RZ, RZ, R11 ;  /* 0x000000ffff617224 */ /* 0x000fe200078e000b */
[----:B------:R-:W-:Y:S01]  /*6250*/  LOP3.LUT R11, R11, 0x7ff00000, RZ, 0xc0, !PT ;  /* 0x7ff000000b0b7812 */ /* 0x000fe200078ec0ff */
[----:B------:R-:W-:Y:S01]  /*6260*/  IMAD.MOV.U32 R99, RZ, RZ, R9 ;  /* 0x000000ffff637224 */ /* 0x000fe200078e0009 */
[----:B------:R-:W-:Y:S01]  /*6270*/  LOP3.LUT R95, R95, 0x3ff00000, RZ, 0xfc, !PT ;  /* 0x3ff000005f5f7812 */ /* 0x000fe200078efcff */
[----:B------:R-:W-:Y:S01]  /*6280*/  IMAD.MOV.U32 R12, RZ, RZ, 0x1 ;  /* 0x00000001ff0c7424 */ /* 0x000fe200078e00ff */
[----:B------:R-:W-:Y:S01]  /*6290*/  BSSY.RECONVERGENT B0, `(.L_x_119) ;  /* 0x0000053000007945 */ /* 0x000fe20003800200 */
[----:B------:R-:W-:Y:S01]  /*62a0*/  IMAD.MOV.U32 R98, RZ, RZ, R8 ;  /* 0x000000ffff627224 */ /* 0x000fe200078e0008 */
[C---:B------:R-:W-:Y:S01]  /*62b0*/  FSETP.GEU.AND P4, PT, |R99|.reuse, 1.469367938527859385e-39, PT ;  /* 0x001000006300780b */ /* 0x040fe20003f8e200 */
[----:B------:R-:W-:Y:S01]  /*62c0*/  IMAD.MOV.U32 R8, RZ, RZ, 0x1ca00000 ;  /* 0x1ca00000ff087424 */ /* 0x000fe200078e00ff */
[----:B------:R-:W-:Y:S01]  /*62d0*/  LOP3.LUT R9, R99, 0x7ff00000, RZ, 0xc0, !PT ;  /* 0x7ff0000063097812 */ /* 0x000fe200078ec0ff */
[----:B------:R-:W-:Y:S01]  /*62e0*/  @!P5 DMUL R94, R96, 8.98846567431157953865e+307 ;  /* 0x7fe00000605ed828 */ /* 0x000fe20000000000 */
[----:B------:R-:W-:-:S05]  /*62f0*/  IMAD.MOV.U32 R100, RZ, RZ, R98 ;  /* 0x000000ffff647224 */ /* 0x000fca00078e0062 */
[----:B------:R-:W0:Y:S04]  /*6300*/  MUFU.RCP64H R13, R95 ;  /* 0x0000005f000d7308 */ /* 0x000e280000001800 */
[----:B------:R-:W-:Y:S01]  /*6310*/  @!P4 LOP3.LUT R10, R97, 0x7ff00000, RZ, 0xc0, !PT ;  /* 0x7ff00000610ac812 */ /* 0x000fe200078ec0ff */
[----:B------:R-:W-:-:S03]  /*6320*/  @!P4 IMAD.MOV.U32 R104, RZ, RZ, RZ ;  /* 0x000000ffff68c224 */ /* 0x000fc600078e00ff */
[----:B------:R-:W-:-:S04]  /*6330*/  @!P4 ISETP.GE.U32.AND P6, PT, R9, R10, PT ;  /* 0x0000000a0900c20c */ /* 0x000fc80003fc6070 */
[----:B------:R-:W-:Y:S02]  /*6340*/  @!P4 SEL R10, R8, 0x63400000, !P6 ;  /* 0x63400000080ac807 */ /* 0x000fe40007000000 */
[----:B------:R-:W-:Y:S02]  /*6350*/  ISETP.GE.U32.AND P6, PT, R9, R11, PT ;  /* 0x0000000b0900720c */ /* 0x000fe40003fc6070 */
[----:B------:R-:W-:Y:S01]  /*6360*/  @!P4 LOP3.LUT R10, R10, 0x80000000, R99, 0xf8, !PT ;  /* 0x800000000a0ac812 */ /* 0x000fe200078ef863 */
[----:B0-----:R-:W-:Y:S01]  /*6370*/  DFMA R102, R12, -R94, 1 ;  /* 0x3ff000000c66742b */ /* 0x001fe2000000085e */
[----:B------:R-:W-:Y:S02]  /*6380*/  @!P5 LOP3.LUT R11, R95, 0x7ff00000, RZ, 0xc0, !PT ;  /* 0x7ff000005f0bd812 */ /* 0x000fe400078ec0ff */
[----:B------:R-:W-:Y:S01]  /*6390*/  @!P4 LOP3.LUT R105, R10, 0x100000, RZ, 0xfc, !PT ;  /* 0x001000000a69c812 */ /* 0x000fe200078efcff */
[----:B------:R-:W-:-:S04]  /*63a0*/  IMAD.MOV.U32 R10, RZ, RZ, R9 ;  /* 0x000000ffff0a7224 */ /* 0x000fc800078e0009 */
[----:B------:R-:W-:-:S08]  /*63b0*/  DFMA R102, R102, R102, R102 ;  /* 0x000000666666722b */ /* 0x000fd00000000066 */
[----:B------:R-:W-:Y:S01]  /*63c0*/  DFMA R102, R12, R102, R12 ;  /* 0x000000660c66722b */ /* 0x000fe2000000000c */
[----:B------:R-:W-:-:S04]  /*63d0*/  SEL R12, R8, 0x63400000, !P6 ;  /* 0x63400000080c7807 */ /* 0x000fc80007000000 */
[----:B------:R-:W-:-:S03]  /*63e0*/  LOP3.LUT R101, R12, 0x800fffff, R99, 0xf8, !PT ;  /* 0x800fffff0c657812 */ /* 0x000fc600078ef863 */
[----:B------:R-:W-:-:S03]  /*63f0*/  DFMA R12, R102, -R94, 1 ;  /* 0x3ff00000660c742b */ /* 0x000fc6000000085e */
[----:B------:R-:W-:-:S05]  /*6400*/  @!P4 DFMA R100, R100, 2, -R104 ;  /* 0x400000006464c82b */ /* 0x000fca0000000868 */
[----:B------:R-:W-:Y:S01]  /*6410*/  DFMA R102, R102, R12, R102 ;  /* 0x0000000c6666722b */ /* 0x000fe20000000066 */
[----:B------:R-:W-:-:S04]  /*6420*/  VIADD R13, R11, 0xffffffff ;  /* 0xffffffff0b0d7836 */ /* 0x000fc80000000000 */
[----:B------:R-:W-:-:S03]  /*6430*/  @!P4 LOP3.LUT R10, R101, 0x7ff00000, RZ, 0xc0, !PT ;  /* 0x7ff00000650ac812 */ /* 0x000fc600078ec0ff */
[----:B------:R-:W-:Y:S02]  /*6440*/  DMUL R104, R102, R100 ;  /* 0x0000006466687228 */ /* 0x000fe40000000000 */
[----:B------:R-:W-:-:S05]  /*6450*/  VIADD R12, R10, 0xffffffff ;  /* 0xffffffff0a0c7836 */ /* 0x000fca0000000000 */
[----:B------:R-:W-:Y:S01]  /*6460*/  ISETP.GT.U32.AND P4, PT, R12, 0x7feffffe, PT ;  /* 0x7feffffe0c00780c */ /* 0x000fe20003f84070 */
[----:B------:R-:W-:-:S03]  /*6470*/  DFMA R106, R104, -R94, R100 ;  /* 0x8000005e686a722b */ /* 0x000fc60000000064 */
[----:B------:R-:W-:-:S05]  /*6480*/  ISETP.GT.U32.OR P4, PT, R13, 0x7feffffe, P4 ;  /* 0x7feffffe0d00780c */ /* 0x000fca0002784470 */
[----:B------:R-:W-:-:S08]  /*6490*/  DFMA R12, R102, R106, R104 ;  /* 0x0000006a660c722b */ /* 0x000fd00000000068 */
[----:B------:R-:W-:Y:S05]  /*64a0*/  @P4 BRA `(.L_x_120) ;  /* 0x0000000000704947 */ /* 0x000fea0003800000 */
[----:B------:R-:W-:-:S04]  /*64b0*/  LOP3.LUT R10, R97, 0x7ff00000, RZ, 0xc0, !PT ;  /* 0x7ff00000610a7812 */ /* 0x000fc800078ec0ff */
[CC--:B------:R-:W-:Y:S02]  /*64c0*/  VIADDMNMX R11, R9.reuse, -R10.reuse, 0xb9600000, !PT ;  /* 0xb9600000090b7446 */ /* 0x0c0fe4000780090a */
[----:B------:R-:W-:Y:S01]  /*64d0*/  ISETP.GE.U32.AND P4, PT, R9, R10, PT ;  /* 0x0000000a0900720c */ /* 0x000fe20003f86070 */
[----:B------:R-:W-:Y:S01]  /*64e0*/  IMAD.MOV.U32 R10, RZ, RZ, RZ ;  /* 0x000000ffff0a7224 */ /* 0x000fe200078e00ff */
[----:B------:R-:W-:Y:S02]  /*64f0*/  VIMNMX R11, PT, PT, R11, 0x46a00000, PT ;  /* 0x46a000000b0b7848 */ /* 0x000fe40003fe0100 */
[----:B------:R-:W-:-:S04]  /*6500*/  SEL R8, R8, 0x63400000, !P4 ;  /* 0x6340000008087807 */ /* 0x000fc80006000000 */
[----:B------:R-:W-:-:S05]  /*6510*/  IADD3 R8, PT, PT, -R8, R11, RZ ;  /* 0x0000000b08087210 */ /* 0x000fca0007ffe1ff */
[----:B------:R-:W-:-:S06]  /*6520*/  VIADD R11, R8, 0x7fe00000 ;  /* 0x7fe00000080b7836 */ /* 0x000fcc0000000000 */
[----:B------:R-:W-:-:S10]  /*6530*/  DMUL R102, R12, R10 ;  /* 0x0000000a0c667228 */ /* 0x000fd40000000000 */
[----:B------:R-:W-:-:S13]  /*6540*/  FSETP.GTU.AND P4, PT, |R103|, 1.469367938527859385e-39, PT ;  /* 0x001000006700780b */ /* 0x000fda0003f8c200 */
[----:B------:R-:W-:Y:S05]  /*6550*/  @P4 BRA `(.L_x_121) ;  /* 0x0000000000984947 */ /* 0x000fea0003800000 */
[----:B------:R-:W-:-:S06]  /*6560*/  DFMA R94, R12, -R94, R100 ;  /* 0x8000005e0c5e722b */ /* 0x000fcc0000000064 */
[----:B------:R-:W-:-:S04]  /*6570*/  IMAD.MOV.U32 R94, RZ, RZ, RZ ;  /* 0x000000ffff5e7224 */ /* 0x000fc800078e00ff */
[C---:B------:R-:W-:Y:S02]  /*6580*/  FSETP.NEU.AND P4, PT, R95.reuse, RZ, PT ;  /* 0x000000ff5f00720b */ /* 0x040fe40003f8d000 */
[----:B------:R-:W-:-:S04]  /*6590*/  LOP3.LUT R96, R95, 0x80000000, R97, 0x48, !PT ;  /* 0x800000005f607812 */ /* 0x000fc800078e4861 */
[----:B------:R-:W-:-:S07]  /*65a0*/  LOP3.LUT R95, R96, R11, RZ, 0xfc, !PT ;  /* 0x0000000b605f7212 */ /* 0x000fce00078efcff */
[----:B------:R-:W-:Y:S05]  /*65b0*/  @!P4 BRA `(.L_x_121) ;  /* 0x000000000080c947 */ /* 0x000fea0003800000 */
[----:B------:R-:W-:Y:S01]  /*65c0*/  IMAD.MOV R11, RZ, RZ, -R8 ;  /* 0x000000ffff0b7224 */ /* 0x000fe200078e0a08 */
[----:B------:R-:W-:Y:S01]  /*65d0*/  IADD3 R8, PT, PT, -R8, -0x43300000, RZ ;  /* 0xbcd0000008087810 */ /* 0x000fe20007ffe1ff */
[----:B------:R-:W-:-:S06]  /*65e0*/  IMAD.MOV.U32 R10, RZ, RZ, RZ ;  /* 0x000000ffff0a7224 */ /* 0x000fcc00078e00ff */
[----:B------:R-:W-:Y:S02]  /*65f0*/  DFMA R10, R102, -R10, R12 ;  /* 0x8000000a660a722b */ /* 0x000fe4000000000c */
[----:B------:R-:W-:-:S08]  /*6600*/  DMUL.RP R12, R12, R94 ;  /* 0x0000005e0c0c7228 */ /* 0x000fd00000008000 */
[----:B------:R-:W-:Y:S02]  /*6610*/  FSETP.NEU.AND P4, PT, |R11|, R8, PT ;  /* 0x000000080b00720b */ /* 0x000fe40003f8d200 */
[----:B------:R-:W-:Y:S02]  /*6620*/  LOP3.LUT R96, R13, R96, RZ, 0x3c, !PT ;  /* 0x000000600d607212 */ /* 0x000fe400078e3cff */
[----:B------:R-:W-:Y:S02]  /*6630*/  FSEL R8, R12, R102, !P4 ;  /* 0x000000660c087208 */ /* 0x000fe40006000000 */
[----:B------:R-:W-:-:S03]  /*6640*/  FSEL R103, R96, R103, !P4 ;  /* 0x0000006760677208 */ /* 0x000fc60006000000 */
[----:B------:R-:W-:Y:S01]  /*6650*/  IMAD.MOV.U32 R102, RZ, RZ, R8 ;  /* 0x000000ffff667224 */ /* 0x000fe200078e0008 */
[----:B------:R-:W-:Y:S06]  /*6660*/  BRA `(.L_x_121) ;  /* 0x0000000000547947 */ /* 0x000fec0003800000 */
.L_x_120:
[----:B------:R-:W-:-:S14]  /*6670*/  DSETP.NAN.AND P4, PT, R98, R98, PT ;  /* 0x000000626200722a */ /* 0x000fdc0003f88000 */
[----:B------:R-:W-:Y:S05]  /*6680*/  @P4 BRA `(.L_x_122) ;  /* 0x0000000000444947 */ /* 0x000fea0003800000 */
[----:B------:R-:W-:-:S14]  /*6690*/  DSETP.NAN.AND P4, PT, R96, R96, PT ;  /* 0x000000606000722a */ /* 0x000fdc0003f88000 */
[----:B------:R-:W-:Y:S05]  /*66a0*/  @P4 BRA `(.L_x_123) ;  /* 0x0000000000304947 */ /* 0x000fea0003800000 */
[----:B------:R-:W-:Y:S01]  /*66b0*/  ISETP.NE.AND P4, PT, R10, R11, PT ;  /* 0x0000000b0a00720c */ /* 0x000fe20003f85270 */
[----:B------:R-:W-:Y:S02]  /*66c0*/  IMAD.MOV.U32 R102, RZ, RZ, 0x0 ;  /* 0x00000000ff667424 */ /* 0x000fe400078e00ff */
[----:B------:R-:W-:-:S10]  /*66d0*/  IMAD.MOV.U32 R103, RZ, RZ, -0x80000 ;  /* 0xfff80000ff677424 */ /* 0x000fd400078e00ff */
[----:B------:R-:W-:Y:S05]  /*66e0*/  @!P4 BRA `(.L_x_121) ;  /* 0x000000000034c947 */ /* 0x000fea0003800000 */
[----:B------:R-:W-:Y:S02]  /*66f0*/  ISETP.NE.AND P4, PT, R10, 0x7ff00000, PT ;  /* 0x7ff000000a00780c */ /* 0x000fe40003f85270 */
[----:B------:R-:W-:Y:S02]  /*6700*/  LOP3.LUT R103, R99, 0x80000000, R97, 0x48, !PT ;  /* 0x8000000063677812 */ /* 0x000fe400078e4861 */
[----:B------:R-:W-:-:S13]  /*6710*/  ISETP.EQ.OR P4, PT, R11, RZ, !P4 ;  /* 0x000000ff0b00720c */ /* 0x000fda0006782670 */
[----:B------:R-:W-:Y:S01]  /*6720*/  @P4 LOP3.LUT R8, R103, 0x7ff00000, RZ, 0xfc, !PT ;  /* 0x7ff0000067084812 */ /* 0x000fe200078efcff */
[----:B------:R-:W-:Y:S02]  /*6730*/  @!P4 IMAD.MOV.U32 R102, RZ, RZ, RZ ;  /* 0x000000ffff66c224 */ /* 0x000fe400078e00ff */
[----:B------:R-:W-:Y:S02]  /*6740*/  @P4 IMAD.MOV.U32 R102, RZ, RZ, RZ ;  /* 0x000000ffff664224 */ /* 0x000fe400078e00ff */
[----:B------:R-:W-:Y:S01]  /*6750*/  @P4 IMAD.MOV.U32 R103, RZ, RZ, R8 ;  /* 0x000000ffff674224 */ /* 0x000fe200078e0008 */
[----:B------:R-:W-:Y:S06]  /*6760*/  BRA `(.L_x_121) ;  /* 0x0000000000147947 */ /* 0x000fec0003800000 */
.L_x_123:
[----:B------:R-:W-:Y:S01]  /*6770*/  LOP3.LUT R103, R97, 0x80000, RZ, 0xfc, !PT ;  /* 0x0008000061677812 */ /* 0x000fe200078efcff */
[----:B------:R-:W-:Y:S01]  /*6780*/  IMAD.MOV.U32 R102, RZ, RZ, R96 ;  /* 0x000000ffff667224 */ /* 0x000fe200078e0060 */
[----:B------:R-:W-:Y:S06]  /*6790*/  BRA `(.L_x_121) ;  /* 0x0000000000087947 */ /* 0x000fec0003800000 */
.L_x_122:
[----:B------:R-:W-:Y:S01]  /*67a0*/  LOP3.LUT R103, R99, 0x80000, RZ, 0xfc, !PT ;  /* 0x0008000063677812 */ /* 0x000fe200078efcff */
[----:B------:R-:W-:-:S07]  /*67b0*/  IMAD.MOV.U32 R102, RZ, RZ, R98 ;  /* 0x000000ffff667224 */ /* 0x000fce00078e0062 */
.L_x_121:
[----:B------:R-:W-:Y:S05]  /*67c0*/  BSYNC.RECONVERGENT B0 ;  /* 0x0000000000007941 */ /* 0x000fea0003800200 */
.L_x_119:
[----:B------:R-:W-:Y:S02]  /*67d0*/  IMAD.MOV.U32 R8, RZ, RZ, R0 ;  /* 0x000000ffff087224 */ /* 0x000fe400078e0000 */
[----:B------:R-:W-:-:S04]  /*67e0*/  IMAD.MOV.U32 R9, RZ, RZ, 0x0 ;  /* 0x00000000ff097424 */ /* 0x000fc800078e00ff */
[----:B------:R-:W-:Y:S05]  /*67f0*/  RET.REL.NODEC R8 `(_Z13adamom_kernelIfEvPT_S1_S1_S1_S1_mdddddPKfS3_) ;  /* 0xffffff9808007950 */ /* 0x000fea0003c3ffff */
        .weak           $__internal_1_$__cuda_sm20_drsqrt_f64_slowpath_v2
        .type           $__internal_1_$__cuda_sm20_drsqrt_f64_slowpath_v2,@function
        .size           $__internal_1_$__cuda_sm20_drsqrt_f64_slowpath_v2,(.L_x_130 - $__internal_1_$__cuda_sm20_drsqrt_f64_slowpath_v2)
$__internal_1_$__cuda_sm20_drsqrt_f64_slowpath_v2:
[----:B------:R-:W-:Y:S01]  /*6800*/  IMAD.MOV.U32 R10, RZ, RZ, R8 ;  /* 0x000000ffff0a7224 */ /* 0x000fe200078e0008 */
[----:B------:R-:W-:Y:S01]  /*6810*/  BSSY.RECONVERGENT B0, `(.L_x_124) ;  /* 0x000001e000007945 */ /* 0x000fe20003800200 */
[----:B------:R-:W-:Y:S01]  /*6820*/  IMAD.MOV.U32 R11, RZ, RZ, R9 ;  /* 0x000000ffff0b7224 */ /* 0x000fe200078e0009 */
[----:B------:R-:W-:-:S05]  /*6830*/  LOP3.LUT R8, R9, 0x80000000, RZ, 0xc0, !PT ;  /* 0x8000000009087812 */ /* 0x000fca00078ec0ff */
[----:B------:R-:W-:-:S14]  /*6840*/  DSETP.NEU.AND P4, PT, R10, RZ, PT ;  /* 0x000000ff0a00722a */ /* 0x000fdc0003f8d000 */
[----:B------:R-:W-:Y:S05]  /*6850*/  @!P4 BRA `(.L_x_125) ;  /* 0x00000000005cc947 */ /* 0x000fea0003800000 */
[----:B------:R-:W-:-:S14]  /*6860*/  DSETP.GTU.AND P4, PT, |R10|, +INF , PT ;  /* 0x7ff000000a00742a */ /* 0x000fdc0003f8c200 */
[----:B------:R-:W-:Y:S05]  /*6870*/  @P4 BRA `(.L_x_126) ;  /* 0x00000000004c4947 */ /* 0x000fea0003800000 */
[----:B------:R-:W-:-:S13]  /*6880*/  ISETP.NE.AND P4, PT, R8, RZ, PT ;  /* 0x000000ff0800720c */ /* 0x000fda0003f85270 */
[----:B------:R-:W-:Y:S02]  /*6890*/  @P4 IMAD.MOV.U32 R8, RZ, RZ, 0x0 ;  /* 0x00000000ff084424 */ /* 0x000fe400078e00ff */
[----:B------:R-:W-:Y:S01]  /*68a0*/  @P4 IMAD.MOV.U32 R9, RZ, RZ, -0x80000 ;  /* 0xfff80000ff094424 */ /* 0x000fe200078e00ff */
[----:B------:R-:W-:Y:S06]  /*68b0*/  @P4 BRA `(.L_x_127) ;  /* 0x00000000004c4947 */ /* 0x000fec0003800000 */
[----:B------:R-:W-:-:S14]  /*68c0*/  DSETP.NEU.AND P4, PT, |R10|, +INF , PT ;  /* 0x7ff000000a00742a */ /* 0x000fdc0003f8d200 */
[----:B------:R-:W-:Y:S01]  /*68d0*/  @!P4 CS2R R8, SRZ ;  /* 0x000000000008c805 */ /* 0x000fe2000001ff00 */
[----:B------:R-:W-:Y:S06]  /*68e0*/  @!P4 BRA `(.L_x_127) ;  /* 0x000000000040c947 */ /* 0x000fec0003800000 */
[----:B------:R-:W-:Y:S01]  /*68f0*/  DMUL R94, R10, 1.80143985094819840000e+16 ;  /* 0x435000000a5e7828 */ /* 0x000fe20000000000 */
[----:B------:R-:W-:Y:S02]  /*6900*/  IMAD.MOV.U32 R12, RZ, RZ, RZ ;  /* 0x000000ffff0c7224 */ /* 0x000fe400078e00ff */
[----:B------:R-:W-:Y:S02]  /*6910*/  IMAD.MOV.U32 R8, RZ, RZ, 0x0 ;  /* 0x00000000ff087424 */ /* 0x000fe400078e00ff */
[----:B------:R-:W-:Y:S01]  /*6920*/  IMAD.MOV.U32 R9, RZ, RZ, 0x3fd80000 ;  /* 0x3fd80000ff097424 */ /* 0x000fe200078e00ff */
[----:B------:R-:W0:Y:S02]  /*6930*/  MUFU.RSQ64H R13, R95 ;  /* 0x0000005f000d7308 */ /* 0x000e240000001c00 */
[----:B0-----:R-:W-:-:S08]  /*6940*/  DMUL R10, R12, R12 ;  /* 0x0000000c0c0a7228 */ /* 0x001fd00000000000 */
[----:B------:R-:W-:-:S08]  /*6950*/  DFMA R10, R94, -R10, 1 ;  /* 0x3ff000005e0a742b */ /* 0x000fd0000000080a */
[----:B------:R-:W-:Y:S02]  /*6960*/  DFMA R8, R10, R8, 0.5 ;  /* 0x3fe000000a08742b */ /* 0x000fe40000000008 */
[----:B------:R-:W-:-:S08]  /*6970*/  DMUL R10, R12, R10 ;  /* 0x0000000a0c0a7228 */ /* 0x000fd00000000000 */
[----:B------:R-:W-:-:S08]  /*6980*/  DFMA R8, R8, R10, R12 ;  /* 0x0000000a0808722b */ /* 0x000fd0000000000c */
[----:B------:R-:W-:Y:S01]  /*6990*/  DMUL R8, R8, 134217728 ;  /* 0x41a0000008087828 */ /* 0x000fe20000000000 */
[----:B------:R-:W-:Y:S10]  /*69a0*/  BRA `(.L_x_127) ;  /* 0x0000000000107947 */ /* 0x000ff40003800000 */
.L_x_126:
[----:B------:R-:W-:Y:S01]  /*69b0*/  DADD R8, R10, R10 ;  /* 0x000000000a087229 */ /* 0x000fe2000000000a */
[----:B------:R-:W-:Y:S10]  /*69c0*/  BRA `(.L_x_127) ;  /* 0x0000000000087947 */ /* 0x000ff40003800000 */
.L_x_125:
[----:B------:R-:W-:Y:S01]  /*69d0*/  LOP3.LUT R9, R8, 0x7ff00000, RZ, 0xfc, !PT ;  /* 0x7ff0000008097812 */ /* 0x000fe200078efcff */
[----:B------:R-:W-:-:S07]  /*69e0*/  IMAD.MOV.U32 R8, RZ, RZ, RZ ;  /* 0x000000ffff087224 */ /* 0x000fce00078e00ff */
.L_x_127:
[----:B------:R-:W-:Y:S05]  /*69f0*/  BSYNC.RECONVERGENT B0 ;  /* 0x0000000000007941 */ /* 0x000fea0003800200 */
.L_x_124:
[----:B------:R-:W-:Y:S02]  /*6a00*/  IMAD.MOV.U32 R10, RZ, RZ, R0 ;  /* 0x000000ffff0a7224 */ /* 0x000fe400078e0000 */
[----:B------:R-:W-:-:S04]  /*6a10*/  IMAD.MOV.U32 R11, RZ, RZ, 0x0 ;  /* 0x00000000ff0b7424 */ /* 0x000fc800078e00ff */
[----:B------:R-:W-:Y:S05]  /*6a20*/  RET.REL.NODEC R10 `(_Z13adamom_kernelIfEvPT_S1_S1_S1_S1_mdddddPKfS3_) ;  /* 0xffffff940a747950 */ /* 0x000fea0003c3ffff */
.L_x_128:
[----:B------:R-:W-:-:S00]  /*6a30*/  BRA `(.L_x_128) ;  /* 0xfffffffc00fc7947 */ /* 0x000fc0000383ffff */
[----:B------:R-:W-:-:S00]  /*6a40*/  NOP ;  /* 0x0000000000007918 */ /* 0x000fc00000000000 */
        /* <DEDUP_REMOVED lines=11> */
.L_x_130:


//--------------------- .nv.shared.reserved.0     --------------------------
	.section	.nv.shared.reserved.0,"aw",@nobits
	.weak		__nv_reservedSMEM_offset_0_alias
	.size		__nv_reservedSMEM_offset_0_alias, 0, 64
	.other		__nv_reservedSMEM_offset_0_alias,@"STO_CUDA_RESERVED_SHARED STV_DEFAULT"
__nv_reservedSMEM_offset_0_alias:
	.zero		0
	.zero		64


//--------------------- .nv.constant0._Z13adamom_kernelIfEvPT_S1_S1_S1_S1_mdddddPKfS3_ --------------------------
	.section	.nv.constant0._Z13adamom_kernelIfEvPT_S1_S1_S1_S1_mdddddPKfS3_,"a",@progbits
	.sectionflags	@""
	.align	4
.nv.constant0._Z13adamom_kernelIfEvPT_S1_S1_S1_S1_mdddddPKfS3_:
	.zero		1000


//--------------------- SYMBOLS --------------------------

	.type		.nv.reservedSmem.offset0,@object
	.size		.nv.reservedSmem.offset0,0x4
